def gluon_tcgen05(
    a_ptr,
    b_ptr,
    c_ptr,
    M,
    N,
    K,
    stride_am,
    stride_bk,
    stride_cm,
    BLOCK_M: gl.constexpr,
    BLOCK_N: gl.constexpr,
    BLOCK_K: gl.constexpr,
    DTYPE: gl.constexpr,
    A_LAYOUT: gl.constexpr,
    B_LAYOUT: gl.constexpr,
    C_LAYOUT: gl.constexpr,
    B_SHAPE: gl.constexpr,
    TMEM_LAYOUT: gl.constexpr,
    TMEM_REG: gl.constexpr,
    TRANS_B: gl.constexpr,
    NUM_BUFFERS: gl.constexpr,
):
    a_desc = tma.make_tensor_descriptor(
        a_ptr, [M, K], [stride_am, 1], [BLOCK_M, BLOCK_K], A_LAYOUT
    )
    b_desc = tma.make_tensor_descriptor(
        b_ptr,
        [N, K] if TRANS_B else [K, N],
        [stride_bk, 1],
        B_SHAPE,
        B_LAYOUT,
    )
    c_desc = tma.make_tensor_descriptor(
        c_ptr, [M, N], [stride_cm, 1], [BLOCK_M, BLOCK_N], C_LAYOUT
    )

    a_bufs = gl.allocate_shared_memory(
        DTYPE, [NUM_BUFFERS, BLOCK_M, BLOCK_K], A_LAYOUT
    )
    b_bufs = gl.allocate_shared_memory(DTYPE, [NUM_BUFFERS] + B_SHAPE, B_LAYOUT)

    pid_m = gl.program_id(0)
    pid_n = gl.program_id(1)
    off_m = pid_m * BLOCK_M
    off_n = pid_n * BLOCK_N

    tma_bars = gl.allocate_shared_memory(
        gl.int64, [NUM_BUFFERS, 1], mbarrier.MBarrierLayout()
    )
    mma_bars = gl.allocate_shared_memory(
        gl.int64, [NUM_BUFFERS, 1], mbarrier.MBarrierLayout()
    )
    for i in gl.static_range(NUM_BUFFERS):
        mbarrier.init(tma_bars.index(i), count=1)
        mbarrier.init(mma_bars.index(i), count=1)

    acc_tmem = allocate_tensor_memory(gl.float32, [BLOCK_M, BLOCK_N], TMEM_LAYOUT)
    idx = 0
    phase = 0
    use_acc = False
    for k in range(0, K, BLOCK_K):
        a = a_bufs.index(idx)
        b = b_bufs.index(idx)
        tma_bar = tma_bars.index(idx)
        mma_bar = mma_bars.index(idx)
        mbarrier.expect(
            tma_bar, a_desc.block_type.nbytes + b_desc.block_type.nbytes
        )
        tma.async_copy_global_to_shared(a_desc, [off_m, k], tma_bar, a)
        tma.async_copy_global_to_shared(
            b_desc, [off_n, k] if TRANS_B else [k, off_n], tma_bar, b
        )
        mbarrier.wait(tma_bar, phase=phase)

        if TRANS_B:
            b = b.permute((1, 0))
        tcgen05_mma(a, b, acc_tmem, use_acc=use_acc)
        tcgen05_commit(mma_bar)
        mbarrier.wait(mma_bar, phase=phase)
        use_acc = True

        idx += 1
        if idx == NUM_BUFFERS:
            idx = 0
            phase ^= 1

    for i in gl.static_range(NUM_BUFFERS):
        mbarrier.invalidate(tma_bars.index(i))
        mbarrier.invalidate(mma_bars.index(i))

    acc = acc_tmem.load(TMEM_REG)
    c_smem = gl.allocate_shared_memory(DTYPE, [BLOCK_M, BLOCK_N], C_LAYOUT)
    c_smem.store(acc.to(DTYPE))
    fence_async_shared()
    tma.async_copy_shared_to_global(c_desc, [off_m, off_n], c_smem)
    tma.store_wait(pendings=0)

# config = {"BLOCK_K": 64, "BLOCK_M": 64, "BLOCK_N": 64, "arch": "sm_100", "dtype": "bf16", "num_buffers": 3, "num_warps": 8, "trans_b": 1}
# arch = sm_100


// ===== COMPILED SASS (sm_100a) =====

	.target	sm_100a

	.elftype	@"ET_EXEC"


//--------------------- .note.nv.tkinfo           --------------------------
	.section	.note.nv.tkinfo,"",@"SHT_NOTE"
	.sectionflags	@"SHF_NOTE_NV_TKINFO"
	.tkinfo
        /*0018*/ 	.word	0x00000081
        /*0030*/ 	.string	""
        /*0030*/ 	.string	"ptxas-blackwell"
        /*0030*/ 	.string	"Cuda compilation tools, release 12.9, V12.9.86"
        /*0030*/ 	.string	"Build cuda_12.9.r12.9/compiler.36037853_0"
        /*0030*/ 	.string	"-v  -suppress-debug-info  -lineinfo  -arch sm_100a "



//--------------------- .note.nv.cuver            --------------------------
	.section	.note.nv.cuver,"",@"SHT_NOTE"
	.sectionflags	@"SHF_NOTE_NV_CUVER"
        /*0018*/ 	.short	0x0001
        /*001a*/ 	.short	0x0064
        /*001c*/ 	.short	0x0001
        /*001e*/ 	.short	0x0000
        /*0020*/ 	.short	0x0001
        /*0022*/ 	.short	0x0000


//--------------------- .nv.info                  --------------------------
	.section	.nv.info,"",@"SHT_CUDA_INFO"
	.align	4


	//----- nvinfo : EIATTR_REGCOUNT
	.align		4
        /*0000*/ 	.byte	0x04, 0x2f
        /*0002*/ 	.short	(.L_4 - .L_3)
	.align		4
.L_3:
        /*0004*/ 	.word	index@(gluon_tcgen05)
        /*0008*/ 	.word	0x00000019


	//----- nvinfo : EIATTR_FRAME_SIZE
	.align		4
.L_4:
        /*000c*/ 	.byte	0x04, 0x11
        /*000e*/ 	.short	(.L_6 - .L_5)
	.align		4
.L_5:
        /*0010*/ 	.word	index@($__internal_2_$__cuda_sm10x_tcgen05_guardrail_trap_unallocated_columns_being_dealloced)
        /*0014*/ 	.word	0x00000000


	//----- nvinfo : EIATTR_FRAME_SIZE
	.align		4
.L_6:
        /*0018*/ 	.byte	0x04, 0x11
        /*001a*/ 	.short	(.L_8 - .L_7)
	.align		4
.L_7:
        /*001c*/ 	.word	index@($__internal_1_$__cuda_sm10x_tcgen05_guardrail_trap_phase_invalid_during_alloc)
        /*0020*/ 	.word	0x00000000


	//----- nvinfo : EIATTR_FRAME_SIZE
	.align		4
.L_8:
        /*0024*/ 	.byte	0x04, 0x11
        /*0026*/ 	.short	(.L_10 - .L_9)
	.align		4
.L_9:
        /*0028*/ 	.word	index@($__internal_0_$__cuda_sm10x_tcgen05_guardrail_trap_col_being_dealloced_not_returned_by_alloc)
        /*002c*/ 	.word	0x00000000


	//----- nvinfo : EIATTR_FRAME_SIZE
	.align		4
.L_10:
        /*0030*/ 	.byte	0x04, 0x11
        /*0032*/ 	.short	(.L_12 - .L_11)
	.align		4
.L_11:
        /*0034*/ 	.word	index@(gluon_tcgen05)
        /*0038*/ 	.word	0x00000000


	//----- nvinfo : EIATTR_MIN_STACK_SIZE
	.align		4
.L_12:
        /*003c*/ 	.byte	0x04, 0x12
        /*003e*/ 	.short	(.L_14 - .L_13)
	.align		4
.L_13:
        /*0040*/ 	.word	index@(gluon_tcgen05)
        /*0044*/ 	.word	0x00000000
.L_14:


//--------------------- .nv.info.gluon_tcgen05    --------------------------
	.section	.nv.info.gluon_tcgen05,"",@"SHT_CUDA_INFO"
	.sectionflags	@""
	.align	4


	//----- nvinfo : EIATTR_CUDA_API_VERSION
	.align		4
        /*0000*/ 	.byte	0x04, 0x37
        /*0002*/ 	.short	(.L_16 - .L_15)
.L_15:
        /*0004*/ 	.word	0x00000081


	//----- nvinfo : EIATTR_KPARAM_INFO
	.align		4
.L_16:
        /*0008*/ 	.byte	0x04, 0x17
        /*000a*/ 	.short	(.L_18 - .L_17)
.L_17:
        /*000c*/ 	.word	0x00000000
        /*0010*/ 	.short	0x000a
        /*0012*/ 	.short	0x0048
        /*0014*/ 	.byte	0x00, 0xf4, 0x21, 0x00


	//----- nvinfo : EIATTR_KPARAM_INFO
	.align		4
.L_18:
        /*0018*/ 	.byte	0x04, 0x17
        /*001a*/ 	.short	(.L_20 - .L_19)
.L_19:
        /*001c*/ 	.word	0x00000000
        /*0020*/ 	.short	0x0009
        /*0022*/ 	.short	0x0040
        /*0024*/ 	.byte	0x00, 0xf4, 0x21, 0x00


	//----- nvinfo : EIATTR_KPARAM_INFO
	.align		4
.L_20:
        /*0028*/ 	.byte	0x04, 0x17
        /*002a*/ 	.short	(.L_22 - .L_21)
.L_21:
        /*002c*/ 	.word	0x00000000
        /*0030*/ 	.short	0x0008
        /*0032*/ 	.short	0x0038
        /*0034*/ 	.byte	0x00, 0xf0, 0x21, 0x00


	//----- nvinfo : EIATTR_KPARAM_INFO
	.align		4
.L_22:
        /*0038*/ 	.byte	0x04, 0x17
        /*003a*/ 	.short	(.L_24 - .L_23)
.L_23:
        /*003c*/ 	.word	0x00000000
        /*0040*/ 	.short	0x0007
        /*0042*/ 	.short	0x0030
        /*0044*/ 	.byte	0x00, 0xf0, 0x21, 0x00


	//----- nvinfo : EIATTR_KPARAM_INFO
	.align		4
.L_24:
        /*0048*/ 	.byte	0x04, 0x17
        /*004a*/ 	.short	(.L_26 - .L_25)
.L_25:
        /*004c*/ 	.word	0x00000000
        /*0050*/ 	.short	0x0006
        /*0052*/ 	.short	0x0028
        /*0054*/ 	.byte	0x00, 0xf0, 0x21, 0x00


	//----- nvinfo : EIATTR_KPARAM_INFO
	.align		4
.L_26:
        /*0058*/ 	.byte	0x04, 0x17
        /*005a*/ 	.short	(.L_28 - .L_27)
.L_27:
        /*005c*/ 	.word	0x00000000
        /*0060*/ 	.short	0x0005
        /*0062*/ 	.short	0x0020
        /*0064*/ 	.byte	0x00, 0xf0, 0x11, 0x00


	//----- nvinfo : EIATTR_KPARAM_INFO
	.align		4
.L_28:
        /*0068*/ 	.byte	0x04, 0x17
        /*006a*/ 	.short	(.L_30 - .L_29)
.L_29:
        /*006c*/ 	.word	0x00000000
        /*0070*/ 	.short	0x0004
        /*0072*/ 	.short	0x001c
        /*0074*/ 	.byte	0x00, 0xf0, 0x11, 0x00


	//----- nvinfo : EIATTR_KPARAM_INFO
	.align		4
.L_30:
        /*0078*/ 	.byte	0x04, 0x17
        /*007a*/ 	.short	(.L_32 - .L_31)
.L_31:
        /*007c*/ 	.word	0x00000000
        /*0080*/ 	.short	0x0003
        /*0082*/ 	.short	0x0018
        /*0084*/ 	.byte	0x00, 0xf0, 0x11, 0x00


	//----- nvinfo : EIATTR_KPARAM_INFO
	.align		4
.L_32:
        /*0088*/ 	.byte	0x04, 0x17
        /*008a*/ 	.short	(.L_34 - .L_33)
.L_33:
        /*008c*/ 	.word	0x00000000
        /*0090*/ 	.short	0x0002
        /*0092*/ 	.short	0x0010
        /*0094*/ 	.byte	0x00, 0xf4, 0x21, 0x00


	//----- nvinfo : EIATTR_KPARAM_INFO
	.align		4
.L_34:
        /*0098*/ 	.byte	0x04, 0x17
        /*009a*/ 	.short	(.L_36 - .L_35)
.L_35:
        /*009c*/ 	.word	0x00000000
        /*00a0*/ 	.short	0x0001
        /*00a2*/ 	.short	0x0008
        /*00a4*/ 	.byte	0x00, 0xf4, 0x21, 0x00


	//----- nvinfo : EIATTR_KPARAM_INFO
	.align		4
.L_36:
        /*00a8*/ 	.byte	0x04, 0x17
        /*00aa*/ 	.short	(.L_38 - .L_37)
.L_37:
        /*00ac*/ 	.word	0x00000000
        /*00b0*/ 	.short	0x0000
        /*00b2*/ 	.short	0x0000
        /*00b4*/ 	.byte	0x00, 0xf4, 0x21, 0x00


	//----- nvinfo : EIATTR_AT_ENTRY_FRAGMENTS
	.align		4
.L_38:
        /*00b8*/ 	.byte	0x04, 0x4f
        /*00ba*/ 	.short	(.L_40 - .L_39)


	//   ....[0]....
.L_39:
        /*00bc*/ 	.word	0x00000004


	//----- nvinfo : EIATTR_RESERVED_SMEM_USED
	.align		4
.L_40:
        /*00c0*/ 	.byte	0x01, 0x41
	.zero		2


	//----- nvinfo : EIATTR_SPARSE_MMA_MASK
	.align		4
        /*00c4*/ 	.byte	0x03, 0x50
        /*00c6*/ 	.short	0x0000


	//----- nvinfo : EIATTR_TCGEN05_1CTA_USED
	.align		4
        /*00c8*/ 	.byte	0x01, 0x51
	.zero		2


	//----- nvinfo : EIATTR_MAXREG_COUNT
	.align		4
        /*00cc*/ 	.byte	0x03, 0x1b
        /*00ce*/ 	.short	0x00ff


	//----- nvinfo : EIATTR_NUM_BARRIERS
	.align		4
        /*00d0*/ 	.byte	0x02, 0x4c
        /*00d2*/ 	.byte	0x01
	.zero		1


	//----- nvinfo : EIATTR_INT_WARP_WIDE_INSTR_OFFSETS
	.align		4
        /*00d4*/ 	.byte	0x04, 0x31
        /*00d6*/ 	.short	(.L_42 - .L_41)


	//   ....[0]....
.L_41:
        /*00d8*/ 	.word	0x00001750


	//   ....[1]....
        /*00dc*/ 	.word	0x00001770


	//   ....[2]....
        /*00e0*/ 	.word	0x000017f0


	//   ....[3]....
        /*00e4*/ 	.word	0x00001ac0


	//   ....[4]....
        /*00e8*/ 	.word	0x00001ad0


	//   ....[5]....
        /*00ec*/ 	.word	0x00001ae0


	//   ....[6]....
        /*00f0*/ 	.word	0x00001af0


	//   ....[7]....
        /*00f4*/ 	.word	0x00001e10


	//   ....[8]....
        /*00f8*/ 	.word	0x00001e20


	//   ....[9]....
        /*00fc*/ 	.word	0x00001f90


	//   ....[10]....
        /*0100*/ 	.word	0x00001fe0


	//   ....[11]....
        /*0104*/ 	.word	0x00001ff0


	//   ....[12]....
        /*0108*/ 	.word	0x00002020


	//   ....[13]....
        /*010c*/ 	.word	0x00002310


	//   ....[14]....
        /*0110*/ 	.word	0x00002320


	//   ....[15]....
        /*0114*/ 	.word	0x000026a0


	//   ....[16]....
        /*0118*/ 	.word	0x000026b0


	//   ....[17]....
        /*011c*/ 	.word	0x00002970


	//   ....[18]....
        /*0120*/ 	.word	0x000029c0


	//----- nvinfo : EIATTR_COOP_GROUP_MASK_REGIDS
	.align		4
.L_42:
        /*0124*/ 	.byte	0x04, 0x29
        /*0126*/ 	.short	(.L_44 - .L_43)


	//   ....[0]....
.L_43:
        /*0128*/ 	.word	0xffffffff


	//   ....[1]....
        /*012c*/ 	.word	0xffffffff


	//   ....[2]....
        /*0130*/ 	.word	0xffffffff


	//   ....[3]....
        /*0134*/ 	.word	0xffffffff


	//   ....[4]....
        /*0138*/ 	.word	0xffffffff


	//   ....[5]....
        /*013c*/ 	.word	0xffffffff


	//   ....[6]....
        /*0140*/ 	.word	0xffffffff


	//   ....[7]....
        /*0144*/ 	.word	0xffffffff


	//   ....[8]....
        /*0148*/ 	.word	0xffffffff


	//   ....[9]....
        /*014c*/ 	.word	0xffffffff


	//----- nvinfo : EIATTR_COOP_GROUP_INSTR_OFFSETS
	.align		4
.L_44:
        /*0150*/ 	.byte	0x04, 0x28
        /*0152*/ 	.short	(.L_46 - .L_45)


	//   ....[0]....
.L_45:
        /*0154*/ 	.word	0x00000050


	//   ....[1]....
        /*0158*/ 	.word	0x00000310


	//   ....[2]....
        /*015c*/ 	.word	0x00000500


	//   ....[3]....
        /*0160*/ 	.word	0x000009a0


	//   ....[4]....
        /*0164*/ 	.word	0x00000ae0


	//   ....[5]....
        /*0168*/ 	.word	0x00000fe0


	//   ....[6]....
        /*016c*/ 	.word	0x00001120


	//   ....[7]....
        /*0170*/ 	.word	0x00001610


	//   ....[8]....
        /*0174*/ 	.word	0x00002800


	//   ....[9]....
        /*0178*/ 	.word	0x00002a70


	//----- nvinfo : EIATTR_VRC_CTA_INIT_COUNT
	.align		4
.L_46:
        /*017c*/ 	.byte	0x02, 0x4a
        /*017e*/ 	.byte	0x80
	.zero		1


	//----- nvinfo : EIATTR_MBARRIER_INSTR_OFFSETS
	.align		4
        /*0180*/ 	.byte	0x04, 0x39
        /*0182*/ 	.short	(.L_48 - .L_47)


	//   ....[0]....
.L_47:
        /*0184*/ 	.word	0x00001810
        /*0188*/ 	.word	0x000000ff
        /*018c*/ 	.word	0x0000c000
        /*0190*/ 	.short	0x0100
        /*0192*/ 	.byte	0x08
	.zero		1


	//   ....[1]....
        /*0194*/ 	.word	0x00001820
        /*0198*/ 	.word	0x000000ff
        /*019c*/ 	.word	0x0000c020
        /*01a0*/ 	.short	0x0100
        /*01a2*/ 	.byte	0x08
	.zero		1


	//   ....[2]....
        /*01a4*/ 	.word	0x000018d0
        /*01a8*/ 	.word	0x000000ff
        /*01ac*/ 	.word	0x0000c008
        /*01b0*/ 	.short	0x0100
        /*01b2*/ 	.byte	0x08
	.zero		1


	//   ....[3]....
        /*01b4*/ 	.word	0x000018e0
        /*01b8*/ 	.word	0x000000ff
        /*01bc*/ 	.word	0x0000c028
        /*01c0*/ 	.short	0x0100
        /*01c2*/ 	.byte	0x08
	.zero		1


	//   ....[4]....
        /*01c4*/ 	.word	0x000019f0
        /*01c8*/ 	.word	0x000000ff
        /*01cc*/ 	.word	0x0000c010
        /*01d0*/ 	.short	0x0100
        /*01d2*/ 	.byte	0x08
	.zero		1


	//   ....[5]....
        /*01d4*/ 	.word	0x00001a00
        /*01d8*/ 	.word	0x000000ff
        /*01dc*/ 	.word	0x0000c030
        /*01e0*/ 	.short	0x0100
        /*01e2*/ 	.byte	0x08
	.zero		1


	//   ....[6]....
        /*01e4*/ 	.word	0x00001bd0
        /*01e8*/ 	.word	0x000000ff
        /*01ec*/ 	.word	0x0000c000
        /*01f0*/ 	.short	0x010a
        /*01f2*/ 	.byte	0x08
	.zero		1


	//   ....[7]....
        /*01f4*/ 	.word	0x00001e70
        /*01f8*/ 	.word	0x000000ff
        /*01fc*/ 	.word	0x0000c020
        /*0200*/ 	.short	0x010a
        /*0202*/ 	.byte	0x08
	.zero		1


	//   ....[8]....
        /*0204*/ 	.word	0x00002090
        /*0208*/ 	.word	0x000000ff
        /*020c*/ 	.word	0x0000c000
        /*0210*/ 	.short	0x010a
        /*0212*/ 	.byte	0x1c
	.zero		1


	//   ....[9]....
        /*0214*/ 	.word	0x00002360
        /*0218*/ 	.word	0x000000ff
        /*021c*/ 	.word	0x0000c020
        /*0220*/ 	.short	0x010a
        /*0222*/ 	.byte	0x1c
	.zero		1


	//   ....[10]....
        /*0224*/ 	.word	0x00002430
        /*0228*/ 	.word	0x000000ff
        /*022c*/ 	.word	0x0000c000
        /*0230*/ 	.short	0x0108
        /*0232*/ 	.byte	0x08
	.zero		1


	//   ....[11]....
        /*0234*/ 	.word	0x00002440
        /*0238*/ 	.word	0x000000ff
        /*023c*/ 	.word	0x0000c020
        /*0240*/ 	.short	0x0108
        /*0242*/ 	.byte	0x08
	.zero		1


	//   ....[12]....
        /*0244*/ 	.word	0x00002490
        /*0248*/ 	.word	0x000000ff
        /*024c*/ 	.word	0x0000c008
        /*0250*/ 	.short	0x0108
        /*0252*/ 	.byte	0x08
	.zero		1


	//   ....[13]....
        /*0254*/ 	.word	0x000024a0
        /*0258*/ 	.word	0x000000ff
        /*025c*/ 	.word	0x0000c028
        /*0260*/ 	.short	0x0108
        /*0262*/ 	.byte	0x08
	.zero		1


	//   ....[14]....
        /*0264*/ 	.word	0x000024f0
        /*0268*/ 	.word	0x000000ff
        /*026c*/ 	.word	0x0000c010
        /*0270*/ 	.short	0x0108
        /*0272*/ 	.byte	0x08
	.zero		1


	//   ....[15]....
        /*0274*/ 	.word	0x00002500
        /*0278*/ 	.word	0x000000ff
        /*027c*/ 	.word	0x0000c030
        /*0280*/ 	.short	0x0108
        /*0282*/ 	.byte	0x08
	.zero		1


	//   ....[16]....
        /*0284*/ 	.word	0x00002a90
        /*0288*/ 	.word	0x000000ff
        /*028c*/ 	.word	0x0000c000
        /*0290*/ 	.short	0x010a
        /*0292*/ 	.byte	0x08
	.zero		1


	//   ....[17]....
        /*0294*/ 	.word	0x00002ac0
        /*0298*/ 	.word	0x000000ff
        /*029c*/ 	.word	0x0000c020
        /*02a0*/ 	.short	0x010a
        /*02a2*/ 	.byte	0x08
	.zero		1


	//   ....[18]....
        /*02a4*/ 	.word	0x00002af0
        /*02a8*/ 	.word	0x000000ff
        /*02ac*/ 	.word	0x0000c000
        /*02b0*/ 	.short	0x010a
        /*02b2*/ 	.byte	0x1c
	.zero		1


	//   ....[19]....
        /*02b4*/ 	.word	0x00002b20
        /*02b8*/ 	.word	0x000000ff
        /*02bc*/ 	.word	0x0000c020
        /*02c0*/ 	.short	0x010a
        /*02c2*/ 	.byte	0x1c
	.zero		1


	//----- nvinfo : EIATTR_NUM_MBARRIERS
	.align		4
.L_48:
        /*02c4*/ 	.byte	0x03, 0x38
        /*02c6*/ 	.short	0x0006


	//----- nvinfo : EIATTR_EXIT_INSTR_OFFSETS
	.align		4
        /*02c8*/ 	.byte	0x04, 0x1c
        /*02ca*/ 	.short	(.L_50 - .L_49)


	//   ....[0]....
.L_49:
        /*02cc*/ 	.word	0x00002a80


	//----- nvinfo : EIATTR_REQNTID
	.align		4
.L_50:
        /*02d0*/ 	.byte	0x04, 0x10
        /*02d2*/ 	.short	(.L_52 - .L_51)
.L_51:
        /*02d4*/ 	.word	0x00000100
        /*02d8*/ 	.word	0x00000001
        /*02dc*/ 	.word	0x00000001


	//----- nvinfo : EIATTR_CRS_STACK_SIZE
	.align		4
.L_52:
        /*02e0*/ 	.byte	0x04, 0x1e
        /*02e2*/ 	.short	(.L_54 - .L_53)
.L_53:
        /*02e4*/ 	.word	0x00000000


	//----- nvinfo : EIATTR_CBANK_PARAM_SIZE
	.align		4
.L_54:
        /*02e8*/ 	.byte	0x03, 0x19
        /*02ea*/ 	.short	0x0050


	//----- nvinfo : EIATTR_PARAM_CBANK
	.align		4
        /*02ec*/ 	.byte	0x04, 0x0a
        /*02ee*/ 	.short	(.L_56 - .L_55)
	.align		4
.L_55:
        /*02f0*/ 	.word	index@(.nv.constant0.gluon_tcgen05)
        /*02f4*/ 	.short	0x0380
        /*02f6*/ 	.short	0x0050


	//----- nvinfo : EIATTR_SW_WAR
	.align		4
.L_56:
        /*02f8*/ 	.byte	0x04, 0x36
        /*02fa*/ 	.short	(.L_58 - .L_57)
.L_57:
        /*02fc*/ 	.word	0x00000008
.L_58:


//--------------------- .nv.compat                --------------------------
	.section	.nv.compat,"",@"SHT_CUDA_COMPAT_INFO"
	.align	4
        /*0000*/ 	.byte	0x02, 0x02, 0x02, 0x00, 0x02, 0x05, 0x05, 0x00, 0x02, 0x03, 0x03, 0x00, 0x02, 0x06, 0x01, 0x00


//--------------------- .nv.callgraph             --------------------------
	.section	.nv.callgraph,"",@"SHT_CUDA_CALLGRAPH"
	.align	4
	.sectionentsize	8
	.align		4
        /*0000*/ 	.word	0x00000000
	.align		4
        /*0004*/ 	.word	0xffffffff
	.align		4
        /*0008*/ 	.word	0x00000000
	.align		4
        /*000c*/ 	.word	0xfffffffe
	.align		4
        /*0010*/ 	.word	0x00000000
	.align		4
        /*0014*/ 	.word	0xfffffffd
	.align		4
        /*0018*/ 	.word	0x00000000
	.align		4
        /*001c*/ 	.word	0xfffffffc


//--------------------- .text.gluon_tcgen05       --------------------------
	.section	.text.gluon_tcgen05,"ax",@progbits
	.align	128
        .global         gluon_tcgen05
        .type           gluon_tcgen05,@function
        .size           gluon_tcgen05,(.L_x_81 - gluon_tcgen05)
        .other          gluon_tcgen05,@"STO_CUDA_ENTRY STV_DEFAULT"
gluon_tcgen05:
.text.gluon_tcgen05:
[----:B------:R-:W1:Y:S01]  /*0000*/  LDC R1, c[0x0][0x37c] ;  /* 0x0000df00ff017b82 */ /* 0x000e620000000800 */
[----:B------:R-:W2:Y:S02]  /*0010*/  S2R R0, SR_TID.X ;  /* 0x0000000000007919 */ /* 0x000ea40000002100 */
[----:B--2---:R-:W-:-:S13]  /*0020*/  ISETP.GE.U32.AND P2, PT, R0, 0x20, PT ;  /* 0x000000200000780c */ /* 0x004fda0003f46070 */
[----:B------:R-:W-:Y:S05]  /*0030*/  @P2 BRA `(.L_x_0) ;  /* 0x0000000000b82947 */ /* 0x000fea0003800000 */
[----:B------:R-:W2:Y:S01]  /*0040*/  S2UR UR6, SR_CgaCtaId ;  /* 0x00000000000679c3 */ /* 0x000ea20000008800 */
[----:B------:R-:W-:Y:S01]  /*0050*/  NOP ;  /* 0x0000000000007918 */ /* 0x000fe20000000000 */
[----:B------:R-:W-:Y:S02]  /*0060*/  UMOV UR4, 0x40 ;  /* 0x0000004000047882 */ /* 0x000fe40000000000 */
[----:B--2---:R-:W-:-:S09]  /*0070*/  ULEA UR4, UR6, UR4, 0x18 ;  /* 0x0000000406047291 */ /* 0x004fd2000f8ec0ff */
[----:B------:R-:W2:Y:S01]  /*0080*/  LDS.U8 R2, [UR4] ;  /* 0x00000004ff027984 */ /* 0x000ea20008000000 */
[----:B------:R-:W-:Y:S02]  /*0090*/  UMOV UR4, 0x400 ;  /* 0x0000040000047882 */ /* 0x000fe40000000000 */
[----:B------:R-:W-:Y:S01]  /*00a0*/  ULEA UR4, UR6, UR4, 0x18 ;  /* 0x0000000406047291 */ /* 0x000fe2000f8ec0ff */
[----:B--2---:R-:W-:-:S13]  /*00b0*/  ISETP.NE.AND P0, PT, R2, RZ, PT ;  /* 0x000000ff0200720c */ /* 0x004fda0003f05270 */
[----:B------:R-:W-:Y:S05]  /*00c0*/  @P0 BRA `(.L_x_1) ;  /* 0x00000000007c0947 */ /* 0x000fea0003800000 */
[----:B------:R-:W-:-:S13]  /*00d0*/  ELECT P0, URZ, PT ;  /* 0x0000000000ff782f */ /* 0x000fda0003800000 */
[----:B------:R-:W-:Y:S05]  /*00e0*/  @!P0 BRA `(.L_x_2) ;  /* 0x0000000000848947 */ /* 0x000fea0003800000 */
[----:B------:R-:W-:Y:S01]  /*00f0*/  UMOV UR5, 0x2 ;  /* 0x0000000200057882 */ /* 0x000fe20000000000 */
[----:B------:R-:W-:Y:S02]  /*0100*/  IMAD.MOV.U32 R5, RZ, RZ, 0x1 ;  /* 0x00000001ff057424 */ /* 0x000fe400078e00ff */
[----:B------:R-:W-:Y:S02]  /*0110*/  IMAD.MOV.U32 R3, RZ, RZ, 0x3 ;  /* 0x00000003ff037424 */ /* 0x000fe400078e00ff */
[----:B------:R-:W-:Y:S04]  /*0120*/  DEPBAR.LE SB2, 0x36 ;  /* 0x0000ad800000791a */ /* 0x000fe80000000000 */
[----:B------:R-:W2:Y:S02]  /*0130*/  UTCATOMSWS.FIND_AND_SET.ALIGN UP0, UR5, UR5 ;  /* 0x00000005000575e3 */ /* 0x000ea40008000800 */
[----:B--2---:R-:W-:-:S04]  /*0140*/  PLOP3.LUT P0, PT, PT, PT, UP0, 0x80, 0x8 ;  /* 0x000000000008781c */ /* 0x004fc80003f0f008 */
[----:B------:R-:W-:-:S04]  /*0150*/  SEL R2, RZ, 0xffffffff, !P0 ;  /* 0xffffffffff027807 */ /* 0x000fc80004000000 */
[----:B------:R-:W-:Y:S01]  /*0160*/  ISETP.NE.AND P0, PT, R2, RZ, PT ;  /* 0x000000ff0200720c */ /* 0x000fe20003f05270 */
[----:B------:R-:W-:-:S12]  /*0170*/  IMAD.U32 R2, RZ, RZ, UR5 ;  /* 0x00000005ff027e24 */ /* 0x000fd8000f8e00ff */
[----:B------:R-:W-:Y:S05]  /*0180*/  @P0 BRA `(.L_x_3) ;  /* 0x0000000000240947 */ /* 0x000fea0003800000 */
.L_x_4:
[----:B------:R-:W-:Y:S05]  /*0190*/  NANOSLEEP 0x64 ;  /* 0x000000640000795d */ /* 0x000fea0003800000 */
[----:B------:R-:W-:-:S05]  /*01a0*/  UMOV UR5, 0x2 ;  /* 0x0000000200057882 */ /* 0x000fca0000000000 */
[----:B------:R-:W-:Y:S04]  /*01b0*/  DEPBAR.LE SB2, 0x36 ;  /* 0x0000ad800000791a */ /* 0x000fe80000000000 */
[----:B------:R-:W2:Y:S02]  /*01c0*/  UTCATOMSWS.FIND_AND_SET.ALIGN UP0, UR5, UR5 ;  /* 0x00000005000575e3 */ /* 0x000ea40008000800 */
[----:B--2---:R-:W-:-:S04]  /*01d0*/  PLOP3.LUT P0, PT, PT, PT, UP0, 0x80, 0x8 ;  /* 0x000000000008781c */ /* 0x004fc80003f0f008 */
[----:B------:R-:W-:-:S04]  /*01e0*/  SEL R2, RZ, 0xffffffff, !P0 ;  /* 0xffffffffff027807 */ /* 0x000fc80004000000 */
[----:B------:R-:W-:Y:S01]  /*01f0*/  ISETP.NE.AND P0, PT, R2, RZ, PT ;  /* 0x000000ff0200720c */ /* 0x000fe20003f05270 */
[----:B------:R-:W-:-:S12]  /*0200*/  IMAD.U32 R2, RZ, RZ, UR5 ;  /* 0x00000005ff027e24 */ /* 0x000fd8000f8e00ff */
[----:B------:R-:W-:Y:S05]  /*0210*/  @!P0 BRA `(.L_x_4) ;  /* 0xfffffffc00dc8947 */ /* 0x000fea000383ffff */
.L_x_3:
[C---:B------:R-:W-:Y:S01]  /*0220*/  VIADD R4, R2.reuse, 0x10 ;  /* 0x0000001002047836 */ /* 0x040fe20000000000 */
[----:B------:R-:W-:Y:S01]  /*0230*/  UMOV UR5, 0x50 ;  /* 0x0000005000057882 */ /* 0x000fe20000000000 */
[----:B------:R-:W-:Y:S01]  /*0240*/  SHF.L.U32 R3, R3, R2, RZ ;  /* 0x0000000203037219 */ /* 0x000fe200000006ff */
[----:B------:R-:W-:Y:S01]  /*0250*/  ULEA UR5, UR6, UR5, 0x18 ;  /* 0x0000000506057291 */ /* 0x000fe2000f8ec0ff */
[----:B------:R-:W-:Y:S01]  /*0260*/  IMAD.SHL.U32 R2, R2, 0x20, RZ ;  /* 0x0000002002027824 */ /* 0x000fe200078e00ff */
[----:B------:R-:W-:-:S04]  /*0270*/  SHF.L.U32 R4, R5, R4, RZ ;  /* 0x0000000405047219 */ /* 0x000fc800000006ff */
[----:B------:R-:W-:-:S05]  /*0280*/  LOP3.LUT R3, R4, R3, RZ, 0xfc, !PT ;  /* 0x0000000304037212 */ /* 0x000fca00078efcff */
[----:B------:R2:W-:Y:S04]  /*0290*/  ATOMS.OR RZ, [UR5], R3 ;  /* 0x00000003ffff798c */ /* 0x0005e8000b000005 */
[----:B------:R2:W-:Y:S01]  /*02a0*/  STS [UR4], R2 ;  /* 0x00000002ff007988 */ /* 0x0005e20008000804 */
[----:B------:R-:W-:Y:S05]  /*02b0*/  BRA `(.L_x_2) ;  /* 0x0000000000107947 */ /* 0x000fea0003800000 */
.L_x_1:
[----:B------:R-:W-:Y:S01]  /*02c0*/  IMAD.MOV.U32 R3, RZ, RZ, -0x1 ;  /* 0xffffffffff037424 */ /* 0x000fe200078e00ff */
[----:B------:R-:W-:-:S04]  /*02d0*/  MOV R2, 0x300 ;  /* 0x0000030000027802 */ /* 0x000fc80000000f00 */
[----:B------:R2:W-:Y:S03]  /*02e0*/  STS [UR4], R3 ;  /* 0x00000003ff007988 */ /* 0x0005e60008000804 */
[----:B-12---:R-:W-:Y:S05]  /*02f0*/  CALL.REL.NOINC `($__internal_1_$__cuda_sm10x_tcgen05_guardrail_trap_phase_invalid_during_alloc) ;  /* 0x0000002800207944 */ /* 0x006fea0003c00000 */
.L_x_2:
[----:B------:R-:W-:Y:S05]  /*0300*/  WARPSYNC.ALL ;  /* 0x0000000000007948 */ /* 0x000fea0003800000 */
[----:B------:R-:W-:Y:S01]  /*0310*/  NOP ;  /* 0x0000000000007918 */ /* 0x000fe20000000000 */
.L_x_0:
[----:B------:R-:W3:Y:S08]  /*0320*/  S2UR UR4, SR_CgaCtaId ;  /* 0x00000000000479c3 */ /* 0x000ef00000008800 */
[----:B------:R-:W-:Y:S01]  /*0330*/  BAR.SYNC.DEFER_BLOCKING 0x0 ;  /* 0x0000000000007b1d */ /* 0x000fe20000010000 */
[----:B------:R-:W-:-:S05]  /*0340*/  LOP3.LUT R20, R0, 0xff, RZ, 0xc0, !PT ;  /* 0x000000ff00147812 */ /* 0x000fca00078ec0ff */
[----:B------:R-:W-:Y:S02]  /*0350*/  UMOV UR8, 0x400 ;  /* 0x0000040000087882 */ /* 0x000fe40000000000 */
[----:B--2---:R-:W2:Y:S08]  /*0360*/  LDC R3, c[0x0][0x398] ;  /* 0x0000e600ff037b82 */ /* 0x004eb00000000800 */
[----:B------:R-:W4:Y:S01]  /*0370*/  LDC R6, c[0x0][0x3a0] ;  /* 0x0000e800ff067b82 */ /* 0x000f220000000800 */
[----:B---3--:R-:W-:-:S07]  /*0380*/  ULEA UR8, UR4, UR8, 0x18 ;  /* 0x0000000804087291 */ /* 0x008fce000f8ec0ff */
[----:B------:R-:W3:Y:S02]  /*0390*/  S2UR UR9, SR_CTAID.Y ;  /* 0x00000000000979c3 */ /* 0x000ee40000002600 */
[----:B------:R-:W5:Y:S06]  /*03a0*/  LDS R4, [UR8] ;  /* 0x00000008ff047984 */ /* 0x000f6c0008000800 */
[----:B------:R-:W-:Y:S06]  /*03b0*/  BAR.SYNC.DEFER_BLOCKING 0x0 ;  /* 0x0000000000007b1d */ /* 0x000fec0000010000 */
[----:B------:R-:W-:Y:S05]  /*03c0*/  @P2 BRA `(.L_x_5) ;  /* 0x0000000000182947 */ /* 0x000fea0003800000 */
[----:B------:R-:W-:Y:S01]  /*03d0*/  ELECT P0, URZ, PT ;  /* 0x0000000000ff782f */ /* 0x000fe20003800000 */
[----:B------:R-:W-:Y:S01]  /*03e0*/  IMAD.MOV.U32 R2, RZ, RZ, 0x1 ;  /* 0x00000001ff027424 */ /* 0x000fe200078e00ff */
[----:B------:R-:W-:Y:S01]  /*03f0*/  UMOV UR5, 0x40 ;  /* 0x0000004000057882 */ /* 0x000fe20000000000 */
[----:B------:R-:W-:Y:S01]  /*0400*/  UVIRTCOUNT.DEALLOC.SMPOOL 0x80 ;  /* 0x000000800000784c */ /* 0x000fe20000000000 */
[----:B------:R-:W-:-:S09]  /*0410*/  ULEA UR5, UR4, UR5, 0x18 ;  /* 0x0000000504057291 */ /* 0x000fd2000f8ec0ff */
[----:B------:R5:W-:Y:S03]  /*0420*/  @P0 STS.U8 [UR5], R2 ;  /* 0x00000002ff000988 */ /* 0x000be60008000005 */
.L_x_5:
[----:B------:R-:W5:Y:S01]  /*0430*/  S2UR UR4, SR_CTAID.Z ;  /* 0x00000000000479c3 */ /* 0x000f620000002700 */
[----:B------:R-:W4:Y:S01]  /*0440*/  LDCU UR5, c[0x0][0x370] ;  /* 0x00006e00ff0577ac */ /* 0x000f220008000800 */
[C---:B------:R-:W-:Y:S01]  /*0450*/  ISETP.GE.U32.AND P0, PT, R20.reuse, 0x20, PT ;  /* 0x000000201400780c */ /* 0x040fe20003f06070 */
[----:B--2--5:R-:W-:Y:S01]  /*0460*/  VIADD R2, R3, 0xffffffff ;  /* 0xffffffff03027836 */ /* 0x024fe20000000000 */
[C---:B------:R-:W-:Y:S01]  /*0470*/  ISETP.NE.U32.AND P3, PT, R20.reuse, RZ, PT ;  /* 0x000000ff1400720c */ /* 0x040fe20003f65070 */
[----:B------:R-:W2:Y:S01]  /*0480*/  LDCU UR6, c[0x0][0x374] ;  /* 0x00006e80ff0677ac */ /* 0x000ea20008000800 */
[----:B------:R-:W-:Y:S01]  /*0490*/  LEA R7, R20, UR8, 0x2 ;  /* 0x0000000814077c11 */ /* 0x000fe2000f8e10ff */
[----:B----4-:R-:W-:Y:S01]  /*04a0*/  VIADD R11, R6, 0xffffffff ;  /* 0xffffffff060b7836 */ /* 0x010fe20000000000 */
[----:B------:R-:W4:Y:S01]  /*04b0*/  S2UR UR7, SR_CTAID.X ;  /* 0x00000000000779c3 */ /* 0x000f220000002500 */
[----:B------:R-:W5:Y:S01]  /*04c0*/  LDCU.64 UR20, c[0x0][0x3c0] ;  /* 0x00007800ff1477ac */ /* 0x000f620008000a00 */
[----:B------:R-:W-:Y:S01]  /*04d0*/  R2UR UR23, R4 ;  /* 0x00000000041772ca */ /* 0x000fe200000e0000 */
[----:B------:R-:W-:Y:S04]  /*04e0*/  BSSY.RECONVERGENT B0, `(.L_x_6) ;  /* 0x0000011000007945 */ /* 0x000fe80003800200 */
[----:B------:R3:W-:Y:S01]  /*04f0*/  @!P0 STS [R7], RZ ;  /* 0x000000ff07008388 */ /* 0x0007e20000000800 */
[----:B------:R-:W-:-:S03]  /*0500*/  NOP ;  /* 0x0000000000007918 */ /* 0x000fc60000000000 */
[----:B------:R3:W-:Y:S02]  /*0510*/  @!P3 STS [UR8+0x24], R2 ;  /* 0x00002402ff00b988 */ /* 0x0007e40008000808 */
[----:B--23--:R-:W-:Y:S02]  /*0520*/  UIMAD UR4, UR4, UR6, UR9 ;  /* 0x00000006040472a4 */ /* 0x00cfe4000f8e0209 */
[----:B------:R2:W-:Y:S02]  /*0530*/  @!P3 STS [UR8+0x20], R11 ;  /* 0x0000200bff00b988 */ /* 0x0005e40008000808 */
[----:B----4-:R-:W-:-:S04]  /*0540*/  UIMAD UR4, UR4, UR5, UR7 ;  /* 0x00000005040472a4 */ /* 0x010fc8000f8e0207 */
[----:B------:R-:W-:-:S04]  /*0550*/  UIMAD UR4, UR4, 0x180, URZ ;  /* 0x00000180040478a4 */ /* 0x000fc8000f8e02ff */
[----:B-----5:R-:W-:-:S04]  /*0560*/  UIADD3 UR24, UP0, UPT, UR4, UR20, URZ ;  /* 0x0000001404187290 */ /* 0x020fc8000ff1e0ff */
[----:B------:R-:W-:Y:S01]  /*0570*/  ULEA.HI.X.SX32 UR25, UR4, UR21, 0x1, UP0 ;  /* 0x0000001504197291 */ /* 0x000fe200080f0eff */
[----:B--2---:R-:W-:Y:S11]  /*0580*/  @P3 BRA `(.L_x_7) ;  /* 0x0000000000183947 */ /* 0x004ff60003800000 */
[----:B------:R-:W2:Y:S01]  /*0590*/  LDS R3, [UR8+0x8] ;  /* 0x00000808ff037984 */ /* 0x000ea20008000800 */
[----:B------:R-:W3:Y:S01]  /*05a0*/  LDC.64 R8, c[0x0][0x380] ;  /* 0x0000e000ff087b82 */ /* 0x000ee20000000a00 */
[----:B------:R-:W-:Y:S02]  /*05b0*/  IMAD.MOV.U32 R4, RZ, RZ, 0x70 ;  /* 0x00000070ff047424 */ /* 0x000fe400078e00ff */
[----:B---3--:R3:W-:Y:S03]  /*05c0*/  STS.64 [UR8], R8 ;  /* 0x00000008ff007988 */ /* 0x0087e60008000a08 */
[----:B--2---:R-:W-:-:S05]  /*05d0*/  LOP3.LUT R3, R3, 0x10, R4, 0xd8, !PT ;  /* 0x0000001003037812 */ /* 0x004fca00078ed804 */
[----:B------:R3:W-:Y:S02]  /*05e0*/  STS [UR8+0x8], R3 ;  /* 0x00000803ff007988 */ /* 0x0007e40008000808 */
.L_x_7:
[----:B------:R-:W-:Y:S05]  /*05f0*/  BSYNC.RECONVERGENT B0 ;  /* 0x0000000000007941 */ /* 0x000fea0003800200 */
.L_x_6:
[----:B------:R-:W-:Y:S04]  /*0600*/  BSSY.RECONVERGENT B0, `(.L_x_8) ;  /* 0x000000a000007945 */ /* 0x000fe80003800200 */
[----:B------:R-:W-:Y:S05]  /*0610*/  @P3 BRA `(.L_x_9) ;  /* 0x0000000000203947 */ /* 0x000fea0003800000 */
[----:B---3--:R-:W2:Y:S01]  /*0620*/  LDS R3, [UR8+0x34] ;  /* 0x00003408ff037984 */ /* 0x008ea20008000800 */
[----:B------:R-:W-:Y:S02]  /*0630*/  IMAD.MOV.U32 R4, RZ, RZ, 0x3f000000 ;  /* 0x3f000000ff047424 */ /* 0x000fe400078e00ff */
[----:B------:R-:W-:Y:S01]  /*0640*/  @!P3 IMAD.MOV.U32 R5, RZ, RZ, 0x3f ;  /* 0x0000003fff05b424 */ /* 0x000fe200078e00ff */
[----:B------:R-:W3:Y:S02]  /*0650*/  @!P3 LDS R8, [UR8+0x38] ;  /* 0x00003808ff08b984 */ /* 0x000ee40008000800 */
[----:B--2---:R-:W-:Y:S02]  /*0660*/  LOP3.LUT R3, R3, 0xff000000, R4, 0xb8, !PT ;  /* 0xff00000003037812 */ /* 0x004fe400078eb804 */
[----:B---3--:R-:W-:-:S03]  /*0670*/  @!P3 LOP3.LUT R4, R8, 0xff, R5, 0xb8, !PT ;  /* 0x000000ff0804b812 */ /* 0x008fc600078eb805 */
[----:B------:R2:W-:Y:S04]  /*0680*/  STS [UR8+0x34], R3 ;  /* 0x00003403ff007988 */ /* 0x0005e80008000808 */
[----:B------:R2:W-:Y:S02]  /*0690*/  @!P3 STS [UR8+0x38], R4 ;  /* 0x00003804ff00b988 */ /* 0x0005e40008000808 */
.L_x_9:
[----:B------:R-:W-:Y:S05]  /*06a0*/  BSYNC.RECONVERGENT B0 ;  /* 0x0000000000007941 */ /* 0x000fea0003800200 */
.L_x_8:
[----:B------:R-:W-:Y:S04]  /*06b0*/  BSSY.RECONVERGENT B0, `(.L_x_10) ;  /* 0x000000e000007945 */ /* 0x000fe80003800200 */
[----:B------:R-:W-:Y:S05]  /*06c0*/  @P3 BRA `(.L_x_11) ;  /* 0x0000000000303947 */ /* 0x000fea0003800000 */
[----:B--2---:R-:W2:Y:S01]  /*06d0*/  LDS R4, [UR8+0x34] ;  /* 0x00003408ff047984 */ /* 0x004ea20008000800 */
[----:B------:R-:W4:Y:S03]  /*06e0*/  LDC.64 R12, c[0x0][0x3a8] ;  /* 0x0000ea00ff0c7b82 */ /* 0x000f260000000a00 */
[----:B---3--:R-:W3:Y:S01]  /*06f0*/  LDS R3, [UR8+0x1c] ;  /* 0x00001c08ff037984 */ /* 0x008ee20008000800 */
[C---:B----4-:R-:W-:Y:S01]  /*0700*/  SHF.L.U64.HI R8, R12.reuse, 0x1, R13 ;  /* 0x000000010c087819 */ /* 0x050fe2000001020d */
[----:B------:R-:W-:-:S03]  /*0710*/  IMAD.SHL.U32 R5, R12, 0x2, RZ ;  /* 0x000000020c057824 */ /* 0x000fc600078e00ff */
[--C-:B------:R-:W-:Y:S02]  /*0720*/  SHF.R.U32.HI R10, RZ, 0x4, R8.reuse ;  /* 0x00000004ff0a7819 */ /* 0x100fe40000011608 */
[----:B------:R-:W-:-:S05]  /*0730*/  SHF.R.U64 R5, R5, 0x4, R8 ;  /* 0x0000000405057819 */ /* 0x000fca0000001208 */
[----:B------:R4:W-:Y:S01]  /*0740*/  STS [UR8+0xc], R5 ;  /* 0x00000c05ff007988 */ /* 0x0009e20008000808 */
[----:B--2---:R-:W-:Y:S02]  /*0750*/  LOP3.LUT R4, R4, 0x7, RZ, 0xb8, !PT ;  /* 0x0000000704047812 */ /* 0x004fe400078eb8ff */
[----:B---3--:R-:W-:-:S03]  /*0760*/  LOP3.LUT R3, R3, 0xf, R10, 0xb8, !PT ;  /* 0x0000000f03037812 */ /* 0x008fc600078eb80a */
[----:B------:R4:W-:Y:S04]  /*0770*/  STS [UR8+0x34], R4 ;  /* 0x00003404ff007988 */ /* 0x0009e80008000808 */
[----:B------:R4:W-:Y:S02]  /*0780*/  STS [UR8+0x1c], R3 ;  /* 0x00001c03ff007988 */ /* 0x0009e40008000808 */
.L_x_11:
[----:B------:R-:W-:Y:S05]  /*0790*/  BSYNC.RECONVERGENT B0 ;  /* 0x0000000000007941 */ /* 0x000fea0003800200 */
.L_x_10:
[----:B------:R-:W-:Y:S04]  /*07a0*/  BSSY.RECONVERGENT B1, `(.L_x_12) ;  /* 0x000001a000017945 */ /* 0x000fe80003800200 */
[----:B------:R-:W-:Y:S04]  /*07b0*/  BSSY.RELIABLE B0, `(.L_x_13) ;  /* 0x0000015000007945 */ /* 0x000fe80003800100 */
[----:B------:R-:W-:Y:S05]  /*07c0*/  @P3 BRA `(.L_x_14) ;  /* 0x0000000000203947 */ /* 0x000fea0003800000 */
[----:B--234-:R-:W2:Y:S02]  /*07d0*/  LDS R3, [UR8+0x34] ;  /* 0x00003408ff037984 */ /* 0x01cea40008000800 */
[----:B--2---:R-:W-:-:S05]  /*07e0*/  LOP3.LUT R3, R3, 0x38, RZ, 0xb8, !PT ;  /* 0x0000003803037812 */ /* 0x004fca00078eb8ff */
[----:B------:R2:W-:Y:S01]  /*07f0*/  STS [UR8+0x34], R3 ;  /* 0x00003403ff007988 */ /* 0x0005e20008000808 */
[----:B------:R-:W-:Y:S05]  /*0800*/  @P3 BRA `(.L_x_15) ;  /* 0x0000000000203947 */ /* 0x000fea0003800000 */
[----:B--2---:R-:W2:Y:S01]  /*0810*/  LDS R3, [UR8+0x8] ;  /* 0x00000808ff037984 */ /* 0x004ea20008000800 */
[----:B------:R-:W-:-:S05]  /*0820*/  IMAD.MOV.U32 R4, RZ, RZ, 0x780 ;  /* 0x00000780ff047424 */ /* 0x000fca00078e00ff */
[----:B--2---:R-:W-:-:S05]  /*0830*/  LOP3.LUT R3, R3, 0x500, R4, 0xd8, !PT ;  /* 0x0000050003037812 */ /* 0x004fca00078ed804 */
[----:B------:R5:W-:Y:S02]  /*0840*/  STS [UR8+0x8], R3 ;  /* 0x00000803ff007988 */ /* 0x000be40008000808 */
.L_x_14:
[----:B------:R-:W-:Y:S05]  /*0850*/  @P3 BRA `(.L_x_16) ;  /* 0x0000000000283947 */ /* 0x000fea0003800000 */
[----:B--2345:R-:W2:Y:S02]  /*0860*/  LDS R3, [UR8+0x8] ;  /* 0x00000808ff037984 */ /* 0x03cea40008000800 */
[----:B--2---:R-:W-:-:S05]  /*0870*/  LOP3.LUT R3, R3, 0x1800, RZ, 0xb8, !PT ;  /* 0x0000180003037812 */ /* 0x004fca00078eb8ff */
[----:B------:R3:W-:Y:S02]  /*0880*/  STS [UR8+0x8], R3 ;  /* 0x00000803ff007988 */ /* 0x0007e40008000808 */
.L_x_15:
[----:B------:R-:W-:Y:S05]  /*0890*/  @P3 BREAK.RELIABLE B0 ;  /* 0x0000000000003942 */ /* 0x000fea0003800100 */
[----:B------:R-:W-:Y:S05]  /*08a0*/  @P3 BRA `(.L_x_17) ;  /* 0x0000000000243947 */ /* 0x000fea0003800000 */
[----:B------:R-:W4:Y:S01]  /*08b0*/  LDS R4, [UR8+0x8] ;  /* 0x00000808ff047984 */ /* 0x000f220008000800 */
[----:B--23--:R-:W-:-:S05]  /*08c0*/  IMAD.MOV.U32 R3, RZ, RZ, 0x6000 ;  /* 0x00006000ff037424 */ /* 0x00cfca00078e00ff */
[----:B----4-:R-:W-:-:S04]  /*08d0*/  LOP3.LUT R3, R4, 0x6000, R3, 0xd8, !PT ;  /* 0x0000600004037812 */ /* 0x010fc800078ed803 */
[----:B------:R-:W-:-:S05]  /*08e0*/  LOP3.LUT R3, R3, 0x400000, RZ, 0xb8, !PT ;  /* 0x0040000003037812 */ /* 0x000fca00078eb8ff */
[----:B------:R2:W-:Y:S02]  /*08f0*/  STS [UR8+0x8], R3 ;  /* 0x00000803ff007988 */ /* 0x0005e40008000808 */
.L_x_16:
[----:B------:R-:W-:Y:S05]  /*0900*/  BSYNC.RELIABLE B0 ;  /* 0x0000000000007941 */ /* 0x000fea0003800100 */
.L_x_13:
[----:B--2345:R-:W2:Y:S02]  /*0910*/  @!P3 LDS R3, [UR8+0x8] ;  /* 0x00000808ff03b984 */ /* 0x03cea40008000800 */
[----:B--2---:R-:W-:-:S05]  /*0920*/  @!P3 LOP3.LUT R3, R3, 0x8000, RZ, 0xb8, !PT ;  /* 0x000080000303b812 */ /* 0x004fca00078eb8ff */
[----:B------:R4:W-:Y:S02]  /*0930*/  @!P3 STS [UR8+0x8], R3 ;  /* 0x00000803ff00b988 */ /* 0x0009e40008000808 */
.L_x_17:
[----:B------:R-:W-:Y:S05]  /*0940*/  BSYNC.RECONVERGENT B1 ;  /* 0x0000000000017941 */ /* 0x000fea0003800200 */
.L_x_12:
[----:B------:R-:W-:Y:S05]  /*0950*/  WARPSYNC.ALL ;  /* 0x0000000000007948 */ /* 0x000fea0003800000 */
[----:B------:R-:W-:Y:S01]  /*0960*/  NOP ;  /* 0x0000000000007918 */ /* 0x000fe20000000000 */
[----:B------:R-:W-:Y:S05]  /*0970*/  @P0 BRA `(.L_x_18) ;  /* 0x0000000000300947 */ /* 0x000fea0003800000 */
[----:B--234-:R-:W2:Y:S01]  /*0980*/  S2R R3, SR_LANEID ;  /* 0x0000000000037919 */ /* 0x01cea20000000000 */
[----:B------:R-:W-:Y:S05]  /*0990*/  WARPSYNC.ALL ;  /* 0x0000000000007948 */ /* 0x000fea0003800000 */
[----:B------:R-:W-:Y:S01]  /*09a0*/  NOP ;  /* 0x0000000000007918 */ /* 0x000fe20000000000 */
[----:B--2---:R-:W-:-:S05]  /*09b0*/  IMAD.SHL.U32 R3, R3, 0x4, RZ ;  /* 0x0000000403037824 */ /* 0x004fca00078e00ff */
[----:B------:R-:W2:Y:S01]  /*09c0*/  LDS R9, [R3+UR8] ;  /* 0x0000000803097984 */ /* 0x000ea20008000800 */
[----:B------:R-:W-:-:S05]  /*09d0*/  IADD3 R4, P1, PT, R3, UR24, RZ ;  /* 0x0000001803047c10 */ /* 0x000fca000ff3e0ff */
[----:B------:R-:W-:-:S05]  /*09e0*/  IMAD.X R5, RZ, RZ, UR25, P1 ;  /* 0x00000019ff057e24 */ /* 0x000fca00088e06ff */
[----:B--2---:R5:W2:Y:S01]  /*09f0*/  ATOMG.E.EXCH.STRONG.GPU PT, RZ, [R4], R9 ;  /* 0x0000000904ff73a8 */ /* 0x004aa200041ee100 */
[----:B------:R-:W-:-:S04]  /*0a00*/  DEPBAR {5,4,3,2,1,0} ;  /* 0x0000003f0000791a */ /* 0x000fc80000000000 */
[----:B------:R-:W3:Y:S02]  /*0a10*/  CCTL.E.C.LDCU.IV.DEEP [UR24] ;  /* 0x0000000018007540 */ /* 0x000ee40009c08000 */
[----:B---3--:R5:W-:Y:S01]  /*0a20*/  UTMACCTL.IV [UR24] ;  /* 0x00000000180079b9 */ /* 0x008be20008000000 */
[----:B------:R-:W-:Y:S01]  /*0a30*/  NOP ;  /* 0x0000000000007918 */ /* 0x000fe20000000000 */
.L_x_18:
[----:B------:R-:W-:Y:S05]  /*0a40*/  @P0 BRA `(.L_x_19) ;  /* 0x00000000000c0947 */ /* 0x000fea0003800000 */
[----:B------:R0:W-:Y:S01]  /*0a50*/  UTMACMDFLUSH ;  /* 0x00000000000079b7 */ /* 0x0001e20000000000 */
[----:B------:R-:W-:Y:S05]  /*0a60*/  @P0 BRA `(.L_x_19) ;  /* 0x0000000000040947 */ /* 0x000fea0003800000 */
[----:B------:R-:W-:-:S04]  /*0a70*/  DEPBAR.LE SB0, 0x0 ;  /* 0x000080000000791a */ /* 0x000fc80000000000 */
.L_x_19:
[----:B------:R-:W-:Y:S05]  /*0a80*/  WARPSYNC.ALL ;  /* 0x0000000000007948 */ /* 0x000fea0003800000 */
[----:B------:R-:W-:Y:S01]  /*0a90*/  NOP ;  /* 0x0000000000007918 */ /* 0x000fe20000000000 */
[----:B--2---:R-:W-:Y:S06]  /*0aa0*/  BAR.SYNC.DEFER_BLOCKING 0x0 ;  /* 0x0000000000007b1d */ /* 0x004fec0000010000 */
[----:B------:R-:W-:Y:S02]  /*0ab0*/  BSSY.RECONVERGENT B1, `(.L_x_20) ;  /* 0x000000b000017945 */ /* 0x000fe40003800200 */
[----:B------:R-:W-:Y:S06]  /*0ac0*/  BAR.SYNC.DEFER_BLOCKING 0x0 ;  /* 0x0000000000007b1d */ /* 0x000fec0000010000 */
[----:B------:R2:W-:Y:S01]  /*0ad0*/  @!P0 STS [R7], RZ ;  /* 0x000000ff07008388 */ /* 0x0005e20000000800 */
[----:B------:R-:W-:Y:S01]  /*0ae0*/  NOP ;  /* 0x0000000000007918 */ /* 0x000fe20000000000 */
[----:B------:R-:W-:Y:S05]  /*0af0*/  @P3 BRA `(.L_x_21) ;  /* 0x0000000000183947 */ /* 0x000fea0003800000 */
[----:B---34-:R-:W3:Y:S01]  /*0b00*/  LDS R3, [UR8+0x8] ;  /* 0x00000808ff037984 */ /* 0x018ee20008000800 */
[----:B-----5:R-:W4:Y:S01]  /*0b10*/  LDC.64 R8, c[0x0][0x388] ;  /* 0x0000e200ff087b82 */ /* 0x020f220000000a00 */
[----:B------:R-:W-:Y:S02]  /*0b20*/  IMAD.MOV.U32 R4, RZ, RZ, 0x70 ;  /* 0x00000070ff047424 */ /* 0x000fe400078e00ff */
[----:B----4-:R4:W-:Y:S03]  /*0b30*/  STS.64 [UR8], R8 ;  /* 0x00000008ff007988 */ /* 0x0109e60008000a08 */
[----:B---3--:R-:W-:-:S05]  /*0b40*/  LOP3.LUT R3, R3, 0x10, R4, 0xd8, !PT ;  /* 0x0000001003037812 */ /* 0x008fca00078ed804 */
[----:B------:R4:W-:Y:S02]  /*0b50*/  STS [UR8+0x8], R3 ;  /* 0x00000803ff007988 */ /* 0x0009e40008000808 */
.L_x_21:
[----:B-----5:R-:W-:Y:S05]  /*0b60*/  BSYNC.RECONVERGENT B1 ;  /* 0x0000000000017941 */ /* 0x020fea0003800200 */
.L_x_20:
[----:B------:R-:W-:Y:S04]  /*0b70*/  BSSY.RECONVERGENT B2, `(.L_x_22) ;  /* 0x000000f000027945 */ /* 0x000fe80003800200 */
[----:B------:R-:W-:Y:S04]  /*0b80*/  BSSY.RELIABLE B1, `(.L_x_23) ;  /* 0x000000c000017945 */ /* 0x000fe80003800100 */
[----:B------:R-:W-:Y:S05]  /*0b90*/  @P3 BRA `(.L_x_24) ;  /* 0x0000000000283947 */ /* 0x000fea0003800000 */
[----:B---34-:R-:W3:Y:S01]  /*0ba0*/  LDS R3, [UR8+0x34] ;  /* 0x00003408ff037984 */ /* 0x018ee20008000800 */
[----:B------:R-:W-:Y:S01]  /*0bb0*/  IMAD.MOV.U32 R4, RZ, RZ, 0x3f000000 ;  /* 0x3f000000ff047424 */ /* 0x000fe200078e00ff */
[----:B------:R-:W-:Y:S05]  /*0bc0*/  @P3 BREAK.RELIABLE B1 ;  /* 0x0000000000013942 */ /* 0x000fea0003800100 */
[----:B---3--:R-:W-:-:S05]  /*0bd0*/  LOP3.LUT R3, R3, 0xff000000, R4, 0xb8, !PT ;  /* 0xff00000003037812 */ /* 0x008fca00078eb804 */
[----:B------:R3:W-:Y:S01]  /*0be0*/  STS [UR8+0x34], R3 ;  /* 0x00003403ff007988 */ /* 0x0007e20008000808 */
[----:B------:R-:W-:Y:S05]  /*0bf0*/  @P3 BRA `(.L_x_25) ;  /* 0x0000000000183947 */ /* 0x000fea0003800000 */
[----:B---3--:R-:W3:Y:S01]  /*0c00*/  LDS R3, [UR8+0x38] ;  /* 0x00003808ff037984 */ /* 0x008ee20008000800 */
[----:B------:R-:W-:-:S05]  /*0c10*/  IMAD.MOV.U32 R4, RZ, RZ, 0x3f ;  /* 0x0000003fff047424 */ /* 0x000fca00078e00ff */
[----:B---3--:R-:W-:-:S05]  /*0c20*/  LOP3.LUT R3, R3, 0xff, R4, 0xb8, !PT ;  /* 0x000000ff03037812 */ /* 0x008fca00078eb804 */
[----:B------:R5:W-:Y:S02]  /*0c30*/  STS [UR8+0x38], R3 ;  /* 0x00003803ff007988 */ /* 0x000be40008000808 */
.L_x_24:
[----:B------:R-:W-:Y:S05]  /*0c40*/  BSYNC.RELIABLE B1 ;  /* 0x0000000000017941 */ /* 0x000fea0003800100 */
.L_x_23:
[----:B------:R2:W-:Y:S02]  /*0c50*/  @!P3 STS [UR8+0x20], R11 ;  /* 0x0000200bff00b988 */ /* 0x0005e40008000808 */
.L_x_25:
[----:B------:R-:W-:Y:S05]  /*0c60*/  BSYNC.RECONVERGENT B2 ;  /* 0x0000000000027941 */ /* 0x000fea0003800200 */
.L_x_22:
[----:B------:R-:W-:Y:S05]  /*0c70*/  WARPSYNC.ALL ;  /* 0x0000000000007948 */ /* 0x000fea0003800000 */
[----:B------:R-:W-:Y:S01]  /*0c80*/  NOP ;  /* 0x0000000000007918 */ /* 0x000fe20000000000 */
[----:B---345:R-:W3:Y:S01]  /*0c90*/  LDC R3, c[0x0][0x39c] ;  /* 0x0000e700ff037b82 */ /* 0x038ee20000000800 */
[----:B------:R-:W-:Y:S01]  /*0ca0*/  BSSY.RECONVERGENT B2, `(.L_x_26) ;  /* 0x0000010000027945 */ /* 0x000fe20003800200 */
[----:B---3--:R-:W-:-:S05]  /*0cb0*/  VIADD R3, R3, 0xffffffff ;  /* 0xffffffff03037836 */ /* 0x008fca0000000000 */
[----:B------:R3:W-:Y:S01]  /*0cc0*/  @!P3 STS [UR8+0x24], R3 ;  /* 0x00002403ff00b988 */ /* 0x0007e20008000808 */
[----:B------:R-:W-:Y:S05]  /*0cd0*/  @P3 BRA `(.L_x_27) ;  /* 0x0000000000303947 */ /* 0x000fea0003800000 */
[----:B------:R-:W4:Y:S01]  /*0ce0*/  LDS R5, [UR8+0x34] ;  /* 0x00003408ff057984 */ /* 0x000f220008000800 */
[----:B------:R-:W5:Y:S03]  /*0cf0*/  LDC.64 R8, c[0x0][0x3b0] ;  /* 0x0000ec00ff087b82 */ /* 0x000f660000000a00 */
[----:B------:R-:W2:Y:S01]  /*0d00*/  LDS R4, [UR8+0x1c] ;  /* 0x00001c08ff047984 */ /* 0x000ea20008000800 */
[C---:B-----5:R-:W-:Y:S01]  /*0d10*/  SHF.L.U64.HI R9, R8.reuse, 0x1, R9 ;  /* 0x0000000108097819 */ /* 0x060fe20000010209 */
[----:B------:R-:W-:-:S03]  /*0d20*/  IMAD.SHL.U32 R8, R8, 0x2, RZ ;  /* 0x0000000208087824 */ /* 0x000fc600078e00ff */
[--C-:B--2---:R-:W-:Y:S02]  /*0d30*/  SHF.R.U32.HI R11, RZ, 0x4, R9.reuse ;  /* 0x00000004ff0b7819 */ /* 0x104fe40000011609 */
[----:B------:R-:W-:-:S05]  /*0d40*/  SHF.R.U64 R8, R8, 0x4, R9 ;  /* 0x0000000408087819 */ /* 0x000fca0000001209 */
[----:B------:R5:W-:Y:S01]  /*0d50*/  STS [UR8+0xc], R8 ;  /* 0x00000c08ff007988 */ /* 0x000be20008000808 */
[----:B----4-:R-:W-:Y:S02]  /*0d60*/  LOP3.LUT R5, R5, 0x7, RZ, 0xb8, !PT ;  /* 0x0000000705057812 */ /* 0x010fe400078eb8ff */
[----:B------:R-:W-:-:S03]  /*0d70*/  LOP3.LUT R4, R4, 0xf, R11, 0xb8, !PT ;  /* 0x0000000f04047812 */ /* 0x000fc600078eb80b */
[----:B------:R5:W-:Y:S04]  /*0d80*/  STS [UR8+0x34], R5 ;  /* 0x00003405ff007988 */ /* 0x000be80008000808 */
[----:B------:R5:W-:Y:S02]  /*0d90*/  STS [UR8+0x1c], R4 ;  /* 0x00001c04ff007988 */ /* 0x000be40008000808 */
.L_x_27:
[----:B------:R-:W-:Y:S05]  /*0da0*/  BSYNC.RECONVERGENT B2 ;  /* 0x0000000000027941 */ /* 0x000fea0003800200 */
.L_x_26:
[----:B------:R-:W-:Y:S04]  /*0db0*/  BSSY.RECONVERGENT B3, `(.L_x_28) ;  /* 0x000001a000037945 */ /* 0x000fe80003800200 */
[----:B------:R-:W-:Y:S04]  /*0dc0*/  BSSY.RELIABLE B2, `(.L_x_29) ;  /* 0x0000015000027945 */ /* 0x000fe80003800100 */
[----:B------:R-:W-:Y:S05]  /*0dd0*/  @P3 BRA `(.L_x_30) ;  /* 0x0000000000203947 */ /* 0x000fea0003800000 */
[----:B-----5:R-:W4:Y:S02]  /*0de0*/  LDS R4, [UR8+0x34] ;  /* 0x00003408ff047984 */ /* 0x020f240008000800 */
[----:B----4-:R-:W-:-:S05]  /*0df0*/  LOP3.LUT R4, R4, 0x38, RZ, 0xb8, !PT ;  /* 0x0000003804047812 */ /* 0x010fca00078eb8ff */
[----:B------:R4:W-:Y:S01]  /*0e00*/  STS [UR8+0x34], R4 ;  /* 0x00003404ff007988 */ /* 0x0009e20008000808 */
[----:B------:R-:W-:Y:S05]  /*0e10*/  @P3 BRA `(.L_x_31) ;  /* 0x0000000000203947 */ /* 0x000fea0003800000 */
[----:B----4-:R-:W4:Y:S01]  /*0e20*/  LDS R4, [UR8+0x8] ;  /* 0x00000808ff047984 */ /* 0x010f220008000800 */
[----:B------:R-:W-:-:S05]  /*0e30*/  IMAD.MOV.U32 R5, RZ, RZ, 0x780 ;  /* 0x00000780ff057424 */ /* 0x000fca00078e00ff */
[----:B----4-:R-:W-:-:S05]  /*0e40*/  LOP3.LUT R4, R4, 0x500, R5, 0xd8, !PT ;  /* 0x0000050004047812 */ /* 0x010fca00078ed805 */
[----:B------:R4:W-:Y:S02]  /*0e50*/  STS [UR8+0x8], R4 ;  /* 0x00000804ff007988 */ /* 0x0009e40008000808 */
.L_x_30:
[----:B------:R-:W-:Y:S05]  /*0e60*/  @P3 BRA `(.L_x_32) ;  /* 0x0000000000283947 */ /* 0x000fea0003800000 */
[----:B----45:R-:W4:Y:S02]  /*0e70*/  LDS R4, [UR8+0x8] ;  /* 0x00000808ff047984 */ /* 0x030f240008000800 */
[----:B----4-:R-:W-:-:S05]  /*0e80*/  LOP3.LUT R4, R4, 0x1800, RZ, 0xb8, !PT ;  /* 0x0000180004047812 */ /* 0x010fca00078eb8ff */
[----:B------:R5:W-:Y:S02]  /*0e90*/  STS [UR8+0x8], R4 ;  /* 0x00000804ff007988 */ /* 0x000be40008000808 */
.L_x_31:
[----:B------:R-:W-:Y:S05]  /*0ea0*/  @P3 BREAK.RELIABLE B2 ;  /* 0x0000000000023942 */ /* 0x000fea0003800100 */
[----:B------:R-:W-:Y:S05]  /*0eb0*/  @P3 BRA `(.L_x_33) ;  /* 0x0000000000243947 */ /* 0x000fea0003800000 */
[----:B----45:R-:W4:Y:S01]  /*0ec0*/  LDS R4, [UR8+0x8] ;  /* 0x00000808ff047984 */ /* 0x030f220008000800 */
[----:B------:R-:W-:-:S05]  /*0ed0*/  IMAD.MOV.U32 R5, RZ, RZ, 0x6000 ;  /* 0x00006000ff057424 */ /* 0x000fca00078e00ff */
[----:B----4-:R-:W-:-:S04]  /*0ee0*/  LOP3.LUT R4, R4, 0x6000, R5, 0xd8, !PT ;  /* 0x0000600004047812 */ /* 0x010fc800078ed805 */
[----:B------:R-:W-:-:S05]  /*0ef0*/  LOP3.LUT R4, R4, 0x400000, RZ, 0xb8, !PT ;  /* 0x0040000004047812 */ /* 0x000fca00078eb8ff */
[----:B------:R4:W-:Y:S02]  /*0f00*/  STS [UR8+0x8], R4 ;  /* 0x00000804ff007988 */ /* 0x0009e40008000808 */
.L_x_32:
[----:B------:R-:W-:Y:S05]  /*0f10*/  BSYNC.RELIABLE B2 ;  /* 0x0000000000027941 */ /* 0x000fea0003800100 */
.L_x_29:
[----:B----45:R-:W4:Y:S02]  /*0f20*/  @!P3 LDS R4, [UR8+0x8] ;  /* 0x00000808ff04b984 */ /* 0x030f240008000800 */
[----:B----4-:R-:W-:-:S05]  /*0f30*/  @!P3 LOP3.LUT R4, R4, 0x8000, RZ, 0xb8, !PT ;  /* 0x000080000404b812 */ /* 0x010fca00078eb8ff */
[----:B------:R4:W-:Y:S02]  /*0f40*/  @!P3 STS [UR8+0x8], R4 ;  /* 0x00000804ff00b988 */ /* 0x0009e40008000808 */
.L_x_33:
[----:B------:R-:W-:Y:S05]  /*0f50*/  BSYNC.RECONVERGENT B3 ;  /* 0x0000000000037941 */ /* 0x000fea0003800200 */
.L_x_28:
[----:B------:R-:W-:Y:S05]  /*0f60*/  WARPSYNC.ALL ;  /* 0x0000000000007948 */ /* 0x000fea0003800000 */
[----:B------:R-:W-:Y:S01]  /*0f70*/  NOP ;  /* 0x0000000000007918 */ /* 0x000fe20000000000 */
[----:B------:R-:W-:-:S04]  /*0f80*/  UIADD3 UR5, UPT, UPT, UR4, 0x80, URZ ;  /* 0x0000008004057890 */ /* 0x000fc8000fffe0ff */
[----:B------:R-:W-:-:S04]  /*0f90*/  UIADD3 UR26, UP0, UPT, UR5, UR20, URZ ;  /* 0x00000014051a7290 */ /* 0x000fc8000ff1e0ff */
[----:B------:R-:W-:Y:S01]  /*0fa0*/  ULEA.HI.X.SX32 UR27, UR5, UR21, 0x1, UP0 ;  /* 0x00000015051b7291 */ /* 0x000fe200080f0eff */
[----:B------:R-:W-:Y:S11]  /*0fb0*/  @P0 BRA `(.L_x_34) ;  /* 0x0000000000300947 */ /* 0x000ff60003800000 */
[----:B----45:R-:W4:Y:S01]  /*0fc0*/  S2R R4, SR_LANEID ;  /* 0x0000000000047919 */ /* 0x030f220000000000 */
[----:B------:R-:W-:Y:S05]  /*0fd0*/  WARPSYNC.ALL ;  /* 0x0000000000007948 */ /* 0x000fea0003800000 */
[----:B------:R-:W-:Y:S01]  /*0fe0*/  NOP ;  /* 0x0000000000007918 */ /* 0x000fe20000000000 */
[----:B----4-:R-:W-:-:S05]  /*0ff0*/  IMAD.SHL.U32 R8, R4, 0x4, RZ ;  /* 0x0000000404087824 */ /* 0x010fca00078e00ff */
[----:B------:R-:W4:Y:S01]  /*1000*/  LDS R9, [R8+UR8] ;  /* 0x0000000808097984 */ /* 0x000f220008000800 */
[----:B------:R-:W-:-:S05]  /*1010*/  IADD3 R4, P1, PT, R8, UR26, RZ ;  /* 0x0000001a08047c10 */ /* 0x000fca000ff3e0ff */
[----:B------:R-:W-:-:S05]  /*1020*/  IMAD.X R5, RZ, RZ, UR27, P1 ;  /* 0x0000001bff057e24 */ /* 0x000fca00088e06ff */
[----:B----4-:R4:W5:Y:S01]  /*1030*/  ATOMG.E.EXCH.STRONG.GPU PT, RZ, [R4], R9 ;  /* 0x0000000904ff73a8 */ /* 0x01096200041ee100 */
[----:B------:R-:W-:-:S04]  /*1040*/  DEPBAR {5,4,3,2,1,0} ;  /* 0x0000003f0000791a */ /* 0x000fc80000000000 */
[----:B------:R-:W2:Y:S02]  /*1050*/  CCTL.E.C.LDCU.IV.DEEP [UR26] ;  /* 0x000000001a007540 */ /* 0x000ea40009c08000 */
[----:B--2---:R4:W-:Y:S01]  /*1060*/  UTMACCTL.IV [UR26] ;  /* 0x000000001a0079b9 */ /* 0x0049e20008000000 */
[----:B------:R-:W-:Y:S01]  /*1070*/  NOP ;  /* 0x0000000000007918 */ /* 0x000fe20000000000 */
.L_x_34:
[----:B------:R-:W-:Y:S05]  /*1080*/  @P0 BRA `(.L_x_35) ;  /* 0x00000000000c0947 */ /* 0x000fea0003800000 */
[----:B------:R0:W-:Y:S01]  /*1090*/  UTMACMDFLUSH ;  /* 0x00000000000079b7 */ /* 0x0001e20000000000 */
[----:B------:R-:W-:Y:S05]  /*10a0*/  @P0 BRA `(.L_x_35) ;  /* 0x0000000000040947 */ /* 0x000fea0003800000 */
[----:B------:R-:W-:-:S04]  /*10b0*/  DEPBAR.LE SB0, 0x0 ;  /* 0x000080000000791a */ /* 0x000fc80000000000 */
.L_x_35:
[----:B------:R-:W-:Y:S05]  /*10c0*/  WARPSYNC.ALL ;  /* 0x0000000000007948 */ /* 0x000fea0003800000 */
[----:B------:R-:W-:Y:S01]  /*10d0*/  NOP ;  /* 0x0000000000007918 */ /* 0x000fe20000000000 */
[----:B-----5:R-:W-:Y:S06]  /*10e0*/  BAR.SYNC.DEFER_BLOCKING 0x0 ;  /* 0x0000000000007b1d */ /* 0x020fec0000010000 */
[----:B------:R-:W-:Y:S02]  /*10f0*/  BSSY.RECONVERGENT B3, `(.L_x_36) ;  /* 0x000000b000037945 */ /* 0x000fe40003800200 */
[----:B------:R-:W-:Y:S06]  /*1100*/  BAR.SYNC.DEFER_BLOCKING 0x0 ;  /* 0x0000000000007b1d */ /* 0x000fec0000010000 */
[----:B------:R5:W-:Y:S01]  /*1110*/  @!P0 STS [R7], RZ ;  /* 0x000000ff07008388 */ /* 0x000be20000000800 */
[----:B------:R-:W-:Y:S01]  /*1120*/  NOP ;  /* 0x0000000000007918 */ /* 0x000fe20000000000 */
[----:B------:R-:W-:Y:S05]  /*1130*/  @P3 BRA `(.L_x_37) ;  /* 0x0000000000183947 */ /* 0x000fea0003800000 */
[----:B----4-:R-:W4:Y:S01]  /*1140*/  LDS R4, [UR8+0x8] ;  /* 0x00000808ff047984 */ /* 0x010f220008000800 */
[----:B------:R-:W2:Y:S01]  /*1150*/  LDC.64 R8, c[0x0][0x390] ;  /* 0x0000e400ff087b82 */ /* 0x000ea20000000a00 */
[----:B------:R-:W-:Y:S02]  /*1160*/  IMAD.MOV.U32 R5, RZ, RZ, 0x70 ;  /* 0x00000070ff057424 */ /* 0x000fe400078e00ff */
[----:B--2---:R2:W-:Y:S03]  /*1170*/  STS.64 [UR8], R8 ;  /* 0x00000008ff007988 */ /* 0x0045e60008000a08 */
[----:B----4-:R-:W-:-:S05]  /*1180*/  LOP3.LUT R4, R4, 0x10, R5, 0xd8, !PT ;  /* 0x0000001004047812 */ /* 0x010fca00078ed805 */
[----:B------:R2:W-:Y:S02]  /*1190*/  STS [UR8+0x8], R4 ;  /* 0x00000804ff007988 */ /* 0x0005e40008000808 */
.L_x_37:
[----:B----4-:R-:W-:Y:S05]  /*11a0*/  BSYNC.RECONVERGENT B3 ;  /* 0x0000000000037941 */ /* 0x010fea0003800200 */
.L_x_36:
[----:B------:R-:W-:Y:S04]  /*11b0*/  BSSY.RECONVERGENT B4, `(.L_x_38) ;  /* 0x0000011000047945 */ /* 0x000fe80003800200 */
[----:B------:R-:W-:Y:S04]  /*11c0*/  BSSY.RELIABLE B3, `(.L_x_39) ;  /* 0x000000e000037945 */ /* 0x000fe80003800100 */
[----:B------:R-:W-:Y:S05]  /*11d0*/  @P3 BRA `(.L_x_40) ;  /* 0x0000000000243947 */ /* 0x000fea0003800000 */
[----:B--2---:R-:W2:Y:S01]  /*11e0*/  LDS R4, [UR8+0x34] ;  /* 0x00003408ff047984 */ /* 0x004ea20008000800 */
[----:B------:R-:W-:-:S05]  /*11f0*/  IMAD.MOV.U32 R5, RZ, RZ, 0x3f000000 ;  /* 0x3f000000ff057424 */ /* 0x000fca00078e00ff */
[----:B--2---:R-:W-:-:S05]  /*1200*/  LOP3.LUT R4, R4, 0xff000000, R5, 0xb8, !PT ;  /* 0xff00000004047812 */ /* 0x004fca00078eb805 */
[----:B------:R2:W-:Y:S01]  /*1210*/  STS [UR8+0x34], R4 ;  /* 0x00003404ff007988 */ /* 0x0005e20008000808 */
[----:B------:R-:W-:Y:S05]  /*1220*/  @P3 BRA `(.L_x_41) ;  /* 0x00000000001c3947 */ /* 0x000fea0003800000 */
[----:B--2---:R-:W2:Y:S01]  /*1230*/  LDS R4, [UR8+0x38] ;  /* 0x00003808ff047984 */ /* 0x004ea20008000800 */
[----:B------:R-:W-:-:S05]  /*1240*/  IMAD.MOV.U32 R5, RZ, RZ, 0x3f ;  /* 0x0000003fff057424 */ /* 0x000fca00078e00ff */
[----:B--2---:R-:W-:-:S05]  /*1250*/  LOP3.LUT R4, R4, 0xff, R5, 0xb8, !PT ;  /* 0x000000ff04047812 */ /* 0x004fca00078eb805 */
[----:B------:R4:W-:Y:S02]  /*1260*/  STS [UR8+0x38], R4 ;  /* 0x00003804ff007988 */ /* 0x0009e40008000808 */
.L_x_40:
[----:B------:R-:W-:Y:S05]  /*1270*/  @P3 BREAK.RELIABLE B3 ;  /* 0x0000000000033942 */ /* 0x000fea0003800100 */
[----:B------:R-:W-:Y:S05]  /*1280*/  @P3 BRA `(.L_x_42) ;  /* 0x00000000000c3947 */ /* 0x000fea0003800000 */
[----:B------:R2:W-:Y:S02]  /*1290*/  STS [UR8+0x20], R3 ;  /* 0x00002003ff007988 */ /* 0x0005e40008000808 */
.L_x_41:
[----:B------:R-:W-:Y:S05]  /*12a0*/  BSYNC.RELIABLE B3 ;  /* 0x0000000000037941 */ /* 0x000fea0003800100 */
.L_x_39:
[----:B------:R2:W-:Y:S02]  /*12b0*/  @!P3 STS [UR8+0x24], R2 ;  /* 0x00002402ff00b988 */ /* 0x0005e40008000808 */
.L_x_42:
[----:B------:R-:W-:Y:S05]  /*12c0*/  BSYNC.RECONVERGENT B4 ;  /* 0x0000000000047941 */ /* 0x000fea0003800200 */
.L_x_38:
[----:B------:R-:W-:Y:S05]  /*12d0*/  WARPSYNC.ALL ;  /* 0x0000000000007948 */ /* 0x000fea0003800000 */
[----:B------:R-:W-:Y:S01]  /*12e0*/  NOP ;  /* 0x0000000000007918 */ /* 0x000fe20000000000 */
[----:B------:R-:W-:Y:S04]  /*12f0*/  BSSY.RECONVERGENT B4, `(.L_x_43) ;  /* 0x000000e000047945 */ /* 0x000fe80003800200 */
[----:B------:R-:W-:Y:S05]  /*1300*/  @P3 BRA `(.L_x_44) ;  /* 0x0000000000303947 */ /* 0x000fea0003800000 */
[----:B--23--:R-:W2:Y:S01]  /*1310*/  LDS R3, [UR8+0x34] ;  /* 0x00003408ff037984 */ /* 0x00cea20008000800 */
[----:B----4-:R-:W3:Y:S03]  /*1320*/  LDC.64 R4, c[0x0][0x3b8] ;  /* 0x0000ee00ff047b82 */ /* 0x010ee60000000a00 */
[----:B------:R-:W4:Y:S01]  /*1330*/  LDS R2, [UR8+0x1c] ;  /* 0x00001c08ff027984 */ /* 0x000f220008000800 */
[C---:B---3--:R-:W-:Y:S01]  /*1340*/  SHF.L.U64.HI R5, R4.reuse, 0x1, R5 ;  /* 0x0000000104057819 */ /* 0x048fe20000010205 */
[----:B------:R-:W-:-:S03]  /*1350*/  IMAD.SHL.U32 R4, R4, 0x2, RZ ;  /* 0x0000000204047824 */ /* 0x000fc600078e00ff */
[--C-:B-----5:R-:W-:Y:S02]  /*1360*/  SHF.R.U32.HI R7, RZ, 0x4, R5.reuse ;  /* 0x00000004ff077819 */ /* 0x120fe40000011605 */
[----:B------:R-:W-:-:S05]  /*1370*/  SHF.R.U64 R4, R4, 0x4, R5 ;  /* 0x0000000404047819 */ /* 0x000fca0000001205 */
[----:B------:R3:W-:Y:S01]  /*1380*/  STS [UR8+0xc], R4 ;  /* 0x00000c04ff007988 */ /* 0x0007e20008000808 */
[----:B--2---:R-:W-:Y:S02]  /*1390*/  LOP3.LUT R3, R3, 0x7, RZ, 0xb8, !PT ;  /* 0x0000000703037812 */ /* 0x004fe400078eb8ff */
[----:B----4-:R-:W-:-:S03]  /*13a0*/  LOP3.LUT R2, R2, 0xf, R7, 0xb8, !PT ;  /* 0x0000000f02027812 */ /* 0x010fc600078eb807 */
[----:B------:R3:W-:Y:S04]  /*13b0*/  STS [UR8+0x34], R3 ;  /* 0x00003403ff007988 */ /* 0x0007e80008000808 */
[----:B------:R3:W-:Y:S02]  /*13c0*/  STS [UR8+0x1c], R2 ;  /* 0x00001c02ff007988 */ /* 0x0007e40008000808 */
.L_x_44:
[----:B------:R-:W-:Y:S05]  /*13d0*/  BSYNC.RECONVERGENT B4 ;  /* 0x0000000000047941 */ /* 0x000fea0003800200 */
.L_x_43:
[----:B------:R-:W-:Y:S04]  /*13e0*/  BSSY.RECONVERGENT B5, `(.L_x_45) ;  /* 0x000001a000057945 */ /* 0x000fe80003800200 */
[----:B------:R-:W-:Y:S04]  /*13f0*/  BSSY.RELIABLE B4, `(.L_x_46) ;  /* 0x0000015000047945 */ /* 0x000fe80003800100 */
[----:B------:R-:W-:Y:S05]  /*1400*/  @P3 BRA `(.L_x_47) ;  /* 0x0000000000203947 */ /* 0x000fea0003800000 */
[----:B--23--:R-:W2:Y:S02]  /*1410*/  LDS R2, [UR8+0x34] ;  /* 0x00003408ff027984 */ /* 0x00cea40008000800 */
[----:B--2---:R-:W-:-:S05]  /*1420*/  LOP3.LUT R2, R2, 0x38, RZ, 0xb8, !PT ;  /* 0x0000003802027812 */ /* 0x004fca00078eb8ff */
[----:B------:R2:W-:Y:S01]  /*1430*/  STS [UR8+0x34], R2 ;  /* 0x00003402ff007988 */ /* 0x0005e20008000808 */
[----:B------:R-:W-:Y:S05]  /*1440*/  @P3 BRA `(.L_x_48) ;  /* 0x0000000000203947 */ /* 0x000fea0003800000 */
[----:B--2---:R-:W2:Y:S01]  /*1450*/  LDS R2, [UR8+0x8] ;  /* 0x00000808ff027984 */ /* 0x004ea20008000800 */
[----:B------:R-:W-:-:S05]  /*1460*/  IMAD.MOV.U32 R3, RZ, RZ, 0x780 ;  /* 0x00000780ff037424 */ /* 0x000fca00078e00ff */
[----:B--2---:R-:W-:-:S05]  /*1470*/  LOP3.LUT R2, R2, 0x500, R3, 0xd8, !PT ;  /* 0x0000050002027812 */ /* 0x004fca00078ed803 */
[----:B------:R2:W-:Y:S02]  /*1480*/  STS [UR8+0x8], R2 ;  /* 0x00000802ff007988 */ /* 0x0005e40008000808 */
.L_x_47:
[----:B------:R-:W-:Y:S05]  /*1490*/  @P3 BRA `(.L_x_49) ;  /* 0x0000000000283947 */ /* 0x000fea0003800000 */
[----:B--23--:R-:W2:Y:S02]  /*14a0*/  LDS R2, [UR8+0x8] ;  /* 0x00000808ff027984 */ /* 0x00cea40008000800 */
[----:B--2---:R-:W-:-:S05]  /*14b0*/  LOP3.LUT R2, R2, 0x1800, RZ, 0xb8, !PT ;  /* 0x0000180002027812 */ /* 0x004fca00078eb8ff */
[----:B------:R3:W-:Y:S02]  /*14c0*/  STS [UR8+0x8], R2 ;  /* 0x00000802ff007988 */ /* 0x0007e40008000808 */
.L_x_48:
[----:B------:R-:W-:Y:S05]  /*14d0*/  @P3 BREAK.RELIABLE B4 ;  /* 0x0000000000043942 */ /* 0x000fea0003800100 */
[----:B------:R-:W-:Y:S05]  /*14e0*/  @P3 BRA `(.L_x_50) ;  /* 0x0000000000243947 */ /* 0x000fea0003800000 */
[----:B--23--:R-:W2:Y:S01]  /*14f0*/  LDS R2, [UR8+0x8] ;  /* 0x00000808ff027984 */ /* 0x00cea20008000800 */
[----:B------:R-:W-:-:S05]  /*1500*/  IMAD.MOV.U32 R3, RZ, RZ, 0x6000 ;  /* 0x00006000ff037424 */ /* 0x000fca00078e00ff */
[----:B--2---:R-:W-:-:S04]  /*1510*/  LOP3.LUT R2, R2, 0x6000, R3, 0xd8, !PT ;  /* 0x0000600002027812 */ /* 0x004fc800078ed803 */
[----:B------:R-:W-:-:S05]  /*1520*/  LOP3.LUT R2, R2, 0x400000, RZ, 0xb8, !PT ;  /* 0x0040000002027812 */ /* 0x000fca00078eb8ff */
[----:B------:R2:W-:Y:S02]  /*1530*/  STS [UR8+0x8], R2 ;  /* 0x00000802ff007988 */ /* 0x0005e40008000808 */
.L_x_49:
[----:B------:R-:W-:Y:S05]  /*1540*/  BSYNC.RELIABLE B4 ;  /* 0x0000000000047941 */ /* 0x000fea0003800100 */
.L_x_46:
[----:B--23--:R-:W2:Y:S02]  /*1550*/  @!P3 LDS R2, [UR8+0x8] ;  /* 0x00000808ff02b984 */ /* 0x00cea40008000800 */
[----:B--2---:R-:W-:-:S05]  /*1560*/  @!P3 LOP3.LUT R2, R2, 0x8000, RZ, 0xb8, !PT ;  /* 0x000080000202b812 */ /* 0x004fca00078eb8ff */
[----:B------:R2:W-:Y:S02]  /*1570*/  @!P3 STS [UR8+0x8], R2 ;  /* 0x00000802ff00b988 */ /* 0x0005e40008000808 */
.L_x_50:
[----:B------:R-:W-:Y:S05]  /*1580*/  BSYNC.RECONVERGENT B5 ;  /* 0x0000000000057941 */ /* 0x000fea0003800200 */
.L_x_45:
[----:B------:R-:W-:Y:S05]  /*1590*/  WARPSYNC.ALL ;  /* 0x0000000000007948 */ /* 0x000fea0003800000 */
[----:B------:R-:W-:Y:S01]  /*15a0*/  NOP ;  /* 0x0000000000007918 */ /* 0x000fe20000000000 */
[----:B------:R-:W-:-:S04]  /*15b0*/  UIADD3 UR4, UPT, UPT, UR4, 0x100, URZ ;  /* 0x0000010004047890 */ /* 0x000fc8000fffe0ff */
[----:B------:R-:W-:-:S04]  /*15c0*/  UIADD3 UR20, UP0, UPT, UR4, UR20, URZ ;  /* 0x0000001404147290 */ /* 0x000fc8000ff1e0ff */
[----:B------:R-:W-:Y:S01]  /*15d0*/  ULEA.HI.X.SX32 UR21, UR4, UR21, 0x1, UP0 ;  /* 0x0000001504157291 */ /* 0x000fe200080f0eff */
[----:B------:R-:W-:Y:S11]  /*15e0*/  @P0 BRA `(.L_x_51) ;  /* 0x0000000000300947 */ /* 0x000ff60003800000 */
[----:B--23--:R-:W2:Y:S01]  /*15f0*/  S2R R2, SR_LANEID ;  /* 0x0000000000027919 */ /* 0x00cea20000000000 */
[----:B------:R-:W-:Y:S05]  /*1600*/  WARPSYNC.ALL ;  /* 0x0000000000007948 */ /* 0x000fea0003800000 */
[----:B------:R-:W-:Y:S01]  /*1610*/  NOP ;  /* 0x0000000000007918 */ /* 0x000fe20000000000 */
[----:B--2-4-:R-:W-:-:S05]  /*1620*/  IMAD.SHL.U32 R4, R2, 0x4, RZ ;  /* 0x0000000402047824 */ /* 0x014fca00078e00ff */
[----:B------:R-:W2:Y:S01]  /*1630*/  LDS R5, [R4+UR8] ;  /* 0x0000000804057984 */ /* 0x000ea20008000800 */
[----:B------:R-:W-:-:S05]  /*1640*/  IADD3 R2, P1, PT, R4, UR20, RZ ;  /* 0x0000001404027c10 */ /* 0x000fca000ff3e0ff */
[----:B------:R-:W-:-:S05]  /*1650*/  IMAD.X R3, RZ, RZ, UR21, P1 ;  /* 0x00000015ff037e24 */ /* 0x000fca00088e06ff */
[----:B--2---:R2:W3:Y:S01]  /*1660*/  ATOMG.E.EXCH.STRONG.GPU PT, RZ, [R2], R5 ;  /* 0x0000000502ff73a8 */ /* 0x0044e200041ee100 */
[----:B------:R-:W-:-:S04]  /*1670*/  DEPBAR {5,4,3,2,1,0} ;  /* 0x0000003f0000791a */ /* 0x000fc80000000000 */
[----:B------:R-:W4:Y:S02]  /*1680*/  CCTL.E.C.LDCU.IV.DEEP [UR20] ;  /* 0x0000000014007540 */ /* 0x000f240009c08000 */
[----:B----4-:R2:W-:Y:S01]  /*1690*/  UTMACCTL.IV [UR20] ;  /* 0x00000000140079b9 */ /* 0x0105e20008000000 */
[----:B------:R-:W-:Y:S01]  /*16a0*/  NOP ;  /* 0x0000000000007918 */ /* 0x000fe20000000000 */
.L_x_51:
[----:B------:R-:W-:Y:S05]  /*16b0*/  @P0 BRA `(.L_x_52) ;  /* 0x00000000000c0947 */ /* 0x000fea0003800000 */
[----:B------:R0:W-:Y:S01]  /*16c0*/  UTMACMDFLUSH ;  /* 0x00000000000079b7 */ /* 0x0001e20000000000 */
[----:B------:R-:W-:Y:S05]  /*16d0*/  @P0 BRA `(.L_x_52) ;  /* 0x0000000000040947 */ /* 0x000fea0003800000 */
[----:B------:R-:W-:-:S04]  /*16e0*/  DEPBAR.LE SB0, 0x0 ;  /* 0x000080000000791a */ /* 0x000fc80000000000 */
.L_x_52:
[----:B------:R-:W-:Y:S05]  /*16f0*/  WARPSYNC.ALL ;  /* 0x0000000000007948 */ /* 0x000fea0003800000 */
[----:B------:R-:W-:Y:S01]  /*1700*/  NOP ;  /* 0x0000000000007918 */ /* 0x000fe20000000000 */
[----:B---3--:R-:W-:Y:S01]  /*1710*/  BAR.SYNC.DEFER_BLOCKING 0x0 ;  /* 0x0000000000007b1d */ /* 0x008fe20000010000 */
[----:B--2---:R-:W-:Y:S01]  /*1720*/  SHF.R.U32.HI R2, RZ, 0x5, R0 ;  /* 0x00000005ff027819 */ /* 0x004fe20000011600 */
[----:B------:R-:W-:-:S03]  /*1730*/  UIADD3 UR12, UPT, UPT, UR8, 0xc020, URZ ;  /* 0x0000c020080c7890 */ /* 0x000fc6000fffe0ff */
[----:B------:R-:W-:Y:S01]  /*1740*/  R2UR UR22, R2 ;  /* 0x00000000021672ca */ /* 0x000fe200000e0000 */
[----:B------:R-:W-:Y:S01]  /*1750*/  VOTEU.ALL UP0, P3 ;  /* 0x0000000000ff7886 */ /* 0x000fe20001800000 */
[----:B------:R-:W-:Y:S01]  /*1760*/  UMOV UR4, 0x1 ;  /* 0x0000000100047882 */ /* 0x000fe20000000000 */
[----:B------:R-:W-:Y:S01]  /*1770*/  VOTEU.ALL UP1, P3 ;  /* 0x0000000000ff7886 */ /* 0x000fe20001820000 */
[----:B------:R-:W-:Y:S02]  /*1780*/  BSSY.RECONVERGENT B5, `(.L_x_53) ;  /* 0x0000018000057945 */ /* 0x000fe40003800200 */
[----:B------:R-:W-:-:S04]  /*1790*/  @!UP0 UIADD3 UR10, UPT, UPT, -UR4, 0x100000, URZ ;  /* 0x00100000040a8890 */ /* 0x000fc8000fffe1ff */
[----:B------:R-:W-:Y:S02]  /*17a0*/  @!UP0 USHF.L.U32 UR11, UR10, 0xb, URZ ;  /* 0x0000000b0a0b8899 */ /* 0x000fe400080006ff */
[----:B------:R-:W-:Y:S02]  /*17b0*/  @!UP0 USHF.L.U32 UR10, UR10, 0x1, URZ ;  /* 0x000000010a0a8899 */ /* 0x000fe400080006ff */
[----:B------:R-:W-:-:S04]  /*17c0*/  @!UP0 UIADD3 UR4, UPT, UPT, -UR4, 0x100000, URZ ;  /* 0x0010000004048890 */ /* 0x000fc8000fffe1ff */
[----:B------:R-:W-:Y:S02]  /*17d0*/  @!UP0 USHF.L.U32 UR5, UR4, 0xb, URZ ;  /* 0x0000000b04058899 */ /* 0x000fe400080006ff */
[----:B------:R-:W-:Y:S01]  /*17e0*/  @!UP0 USHF.L.U32 UR4, UR4, 0x1, URZ ;  /* 0x0000000104048899 */ /* 0x000fe200080006ff */
[----:B------:R-:W-:Y:S01]  /*17f0*/  VOTEU.ALL UP0, P3 ;  /* 0x0000000000ff7886 */ /* 0x000fe20001800000 */
[----:B------:R-:W2:Y:S04]  /*1800*/  FENCE.VIEW.ASYNC.S ;  /* 0x00000000000073c6 */ /* 0x000ea80000000000 */
[----:B--2---:R2:W3:Y:S06]  /*1810*/  @!UP0 SYNCS.EXCH.64 URZ, [UR8+0xc000], UR10 ;  /* 0x00c0000a08ff85b2 */ /* 0x0044ec0008000100 */
[----:B------:R2:W3:Y:S02]  /*1820*/  @!UP1 SYNCS.EXCH.64 URZ, [UR8+0xc020], UR4 ;  /* 0x00c0200408ff95b2 */ /* 0x0004e40008000100 */
[----:B---3--:R-:W-:Y:S06]  /*1830*/  BAR.SYNC.DEFER_BLOCKING 0x0 ;  /* 0x0000000000007b1d */ /* 0x008fec0000010000 */
[----:B------:R-:W-:Y:S05]  /*1840*/  @P3 BRA `(.L_x_54) ;  /* 0x00000000002c3947 */ /* 0x000fea0003800000 */
[----:B--2---:R-:W-:Y:S02]  /*1850*/  UMOV UR4, 0x1 ;  /* 0x0000000100047882 */ /* 0x004fe40000000000 */
[----:B------:R-:W-:-:S04]  /*1860*/  UIADD3 UR10, UPT, UPT, -UR4, 0x100000, URZ ;  /* 0x00100000040a7890 */ /* 0x000fc8000fffe1ff */
[----:B------:R-:W-:Y:S02]  /*1870*/  USHF.L.U32 UR11, UR10, 0xb, URZ ;  /* 0x0000000b0a0b7899 */ /* 0x000fe400080006ff */
[----:B------:R-:W-:Y:S02]  /*1880*/  USHF.L.U32 UR10, UR10, 0x1, URZ ;  /* 0x000000010a0a7899 */ /* 0x000fe400080006ff */
[----:B------:R-:W-:-:S04]  /*1890*/  UIADD3 UR4, UPT, UPT, -UR4, 0x100000, URZ ;  /* 0x0010000004047890 */ /* 0x000fc8000fffe1ff */
[----:B------:R-:W-:Y:S02]  /*18a0*/  USHF.L.U32 UR5, UR4, 0xb, URZ ;  /* 0x0000000b04057899 */ /* 0x000fe400080006ff */
[----:B------:R-:W-:Y:S01]  /*18b0*/  USHF.L.U32 UR4, UR4, 0x1, URZ ;  /* 0x0000000104047899 */ /* 0x000fe200080006ff */
[----:B------:R-:W2:Y:S03]  /*18c0*/  FENCE.VIEW.ASYNC.S ;  /* 0x00000000000073c6 */ /* 0x000ea60000000000 */
[----:B--2---:R3:W2:Y:S08]  /*18d0*/  SYNCS.EXCH.64 URZ, [UR8+0xc008], UR10 ;  /* 0x00c0080a08ff75b2 */ /* 0x0046b00008000100 */
[----:B------:R3:W4:Y:S02]  /*18e0*/  SYNCS.EXCH.64 URZ, [UR8+0xc028], UR4 ;  /* 0x00c0280408ff75b2 */ /* 0x0007240008000100 */
[----:B---3--:R-:W-:Y:S01]  /*18f0*/  NOP ;  /* 0x0000000000007918 */ /* 0x008fe20000000000 */
.L_x_54:
[----:B--2---:R-:W-:Y:S05]  /*1900*/  BSYNC.RECONVERGENT B5 ;  /* 0x0000000000057941 */ /* 0x004fea0003800200 */
.L_x_53:
[----:B----4-:R-:W-:Y:S01]  /*1910*/  BAR.SYNC.DEFER_BLOCKING 0x0 ;  /* 0x0000000000007b1d */ /* 0x010fe20000010000 */
[----:B------:R-:W-:Y:S01]  /*1920*/  USHF.L.U32 UR15, UR7, 0x6, URZ ;  /* 0x00000006070f7899 */ /* 0x000fe200080006ff */
[----:B------:R-:W-:Y:S01]  /*1930*/  ISETP.GE.AND P0, PT, R6, 0x1, PT ;  /* 0x000000010600780c */ /* 0x000fe20003f06270 */
[----:B------:R-:W-:-:S03]  /*1940*/  USHF.L.U32 UR19, UR9, 0x6, URZ ;  /* 0x0000000609137899 */ /* 0x000fc600080006ff */
[----:B------:R-:W-:Y:S04]  /*1950*/  BSSY.RECONVERGENT B5, `(.L_x_55) ;  /* 0x000000d000057945 */ /* 0x000fe80003800200 */
[----:B------:R-:W-:Y:S05]  /*1960*/  @P3 BRA `(.L_x_56) ;  /* 0x00000000002c3947 */ /* 0x000fea0003800000 */
[----:B------:R-:W-:Y:S02]  /*1970*/  UMOV UR4, 0x1 ;  /* 0x0000000100047882 */ /* 0x000fe40000000000 */
[----:B------:R-:W-:-:S04]  /*1980*/  UIADD3 UR10, UPT, UPT, -UR4, 0x100000, URZ ;  /* 0x00100000040a7890 */ /* 0x000fc8000fffe1ff */
[----:B------:R-:W-:Y:S02]  /*1990*/  USHF.L.U32 UR11, UR10, 0xb, URZ ;  /* 0x0000000b0a0b7899 */ /* 0x000fe400080006ff */
[----:B------:R-:W-:Y:S02]  /*19a0*/  USHF.L.U32 UR10, UR10, 0x1, URZ ;  /* 0x000000010a0a7899 */ /* 0x000fe400080006ff */
[----:B------:R-:W-:-:S04]  /*19b0*/  UIADD3 UR4, UPT, UPT, -UR4, 0x100000, URZ ;  /* 0x0010000004047890 */ /* 0x000fc8000fffe1ff */
[----:B------:R-:W-:Y:S02]  /*19c0*/  USHF.L.U32 UR5, UR4, 0xb, URZ ;  /* 0x0000000b04057899 */ /* 0x000fe400080006ff */
[----:B------:R-:W-:Y:S01]  /*19d0*/  USHF.L.U32 UR4, UR4, 0x1, URZ ;  /* 0x0000000104047899 */ /* 0x000fe200080006ff */
[----:B------:R-:W2:Y:S03]  /*19e0*/  FENCE.VIEW.ASYNC.S ;  /* 0x00000000000073c6 */ /* 0x000ea60000000000 */
[----:B--2---:R2:W3:Y:S08]  /*19f0*/  SYNCS.EXCH.64 URZ, [UR8+0xc010], UR10 ;  /* 0x00c0100a08ff75b2 */ /* 0x0044f00008000100 */
[----:B------:R2:W4:Y:S01]  /*1a00*/  SYNCS.EXCH.64 URZ, [UR8+0xc030], UR4 ;  /* 0x00c0300408ff75b2 */ /* 0x0005220008000100 */
[----:B------:R-:W-:Y:S01]  /*1a10*/  NOP ;  /* 0x0000000000007918 */ /* 0x000fe20000000000 */
.L_x_56:
[----:B--2---:R-:W-:Y:S05]  /*1a20*/  BSYNC.RECONVERGENT B5 ;  /* 0x0000000000057941 */ /* 0x004fea0003800200 */
.L_x_55:
[----:B------:R-:W-:Y:S05]  /*1a30*/  @!P0 BRA `(.L_x_57) ;  /* 0x0000000800708947 */ /* 0x000fea0003800000 */
[----:B---34-:R-:W-:Y:S01]  /*1a40*/  BAR.SYNC.DEFER_BLOCKING 0x0 ;  /* 0x0000000000007b1d */ /* 0x018fe20000010000 */
[----:B------:R-:W-:Y:S01]  /*1a50*/  @!P3 IMAD.MOV.U32 R2, RZ, RZ, 0x4000 ;  /* 0x00004000ff02b424 */ /* 0x000fe200078e00ff */
[----:B------:R-:W-:Y:S02]  /*1a60*/  ELECT P1, URZ, PT ;  /* 0x0000000000ff782f */ /* 0x000fe40003820000 */
[----:B------:R-:W-:Y:S02]  /*1a70*/  ELECT P0, URZ, PT ;  /* 0x0000000000ff782f */ /* 0x000fe40003800000 */
[C---:B------:R-:W-:Y:S01]  /*1a80*/  ISETP.LT.U32.AND P1, PT, R20.reuse, 0x20, P1 ;  /* 0x000000201400780c */ /* 0x040fe20000f21070 */
[----:B------:R-:W-:Y:S01]  /*1a90*/  UMOV UR11, UR15 ;  /* 0x0000000f000b7c82 */ /* 0x000fe20008000000 */
[----:B------:R-:W-:Y:S01]  /*1aa0*/  ISETP.LT.U32.AND P0, PT, R20, 0x20, P0 ;  /* 0x000000201400780c */ /* 0x000fe20000701070 */
[----:B------:R-:W-:-:S10]  /*1ab0*/  UIADD3 UR16, UPT, UPT, UR8, 0x6000, URZ ;  /* 0x0000600008107890 */ /* 0x000fd4000fffe0ff */
[----:B------:R-:W-:Y:S01]  /*1ac0*/  VOTEU.ANY UP0, P1 ;  /* 0x0000000000ff7886 */ /* 0x000fe20000800100 */
[----:B------:R-:W-:Y:S01]  /*1ad0*/  VOTEU.ANY UP2, P1 ;  /* 0x0000000000ff7886 */ /* 0x000fe20000840100 */
[----:B------:R-:W-:Y:S01]  /*1ae0*/  VOTEU.ANY UP1, P0 ;  /* 0x0000000000ff7886 */ /* 0x000fe20000020100 */
[----:B------:R-:W-:Y:S01]  /*1af0*/  VOTEU.ANY UP3, P0 ;  /* 0x0000000000ff7886 */ /* 0x000fe20000060100 */
[----:B------:R2:W-:Y:S01]  /*1b00*/  @!P3 SYNCS.ARRIVE.TRANS64 RZ, [UR8+0xc000], R2 ;  /* 0x00c00002ffffb9a7 */ /* 0x0005e20008000008 */
[----:B------:R3:W-:Y:S06]  /*1b10*/  MEMBAR.ALL.CTA ;  /* 0x0000000000007992 */ /* 0x0007ec0000008000 */
[----:B---3--:R-:W3:Y:S01]  /*1b20*/  FENCE.VIEW.ASYNC.S ;  /* 0x00000000000073c6 */ /* 0x008ee20000000000 */
[----:B------:R-:W-:Y:S01]  /*1b30*/  @UP0 UIADD3 UR9, UPT, UPT, UR8, 0xc000, URZ ;  /* 0x0000c00008090890 */ /* 0x000fe2000fffe0ff */
[----:B------:R-:W-:Y:S01]  /*1b40*/  @UP0 UMOV UR10, URZ ;  /* 0x000000ff000a0c82 */ /* 0x000fe20008000000 */
[----:B------:R-:W-:Y:S01]  /*1b50*/  @UP1 UIADD3 UR17, UPT, UPT, UR8, 0xc000, URZ ;  /* 0x0000c00008111890 */ /* 0x000fe2000fffe0ff */
[----:B------:R-:W-:Y:S01]  /*1b60*/  @UP1 UMOV UR18, URZ ;  /* 0x000000ff00121c82 */ /* 0x000fe20008000000 */
[----:B------:R-:W-:Y:S01]  /*1b70*/  UISETP.NE.U32.AND UP0, UPT, UR22, URZ, UPT ;  /* 0x000000ff1600728c */ /* 0x000fe2000bf05070 */
[----:B---3--:R-:W-:Y:S06]  /*1b80*/  BAR.SYNC.DEFER_BLOCKING 0x0 ;  /* 0x0000000000007b1d */ /* 0x008fec0000010000 */
[----:B------:R2:W-:Y:S02]  /*1b90*/  @UP2 UTMALDG.2D [UR8], [UR24] ;  /* 0x00000008180025b4 */ /* 0x0005e40008008000 */
[----:B------:R-:W-:Y:S06]  /*1ba0*/  BAR.SYNC.DEFER_BLOCKING 0x0 ;  /* 0x0000000000007b1d */ /* 0x000fec0000010000 */
[----:B------:R2:W-:Y:S02]  /*1bb0*/  @UP3 UTMALDG.2D [UR16], [UR26] ;  /* 0x000000101a0035b4 */ /* 0x0005e40008008000 */
[----:B------:R-:W-:Y:S06]  /*1bc0*/  BAR.SYNC.DEFER_BLOCKING 0x0 ;  /* 0x0000000000007b1d */ /* 0x000fec0000010000 */
[----:B------:R-:W3:Y:S02]  /*1bd0*/  SYNCS.PHASECHK.TRANS64.TRYWAIT P0, [UR8+0xc000], RZ ;  /* 0x00c000ffff0075a7 */ /* 0x000ee40008001108 */
[----:B--23--:R-:W-:Y:S05]  /*1be0*/  @!P0 BRA `(.L_x_58) ;  /* 0x0000000c00a88947 */ /* 0x00cfea0003800000 */
.L_x_74:
[----:B------:R-:W-:Y:S05]  /*1bf0*/  BRA.U UP0, `(.L_x_59) ;  /* 0x0000000100747547 */ /* 0x000fea000b800000 */
[----:B------:R-:W-:Y:S02]  /*1c00*/  USHF.R.U32.HI UR6, URZ, 0x4, UR8 ;  /* 0x00000004ff067899 */ /* 0x000fe40008011608 */
[----:B------:R-:W-:Y:S02]  /*1c10*/  USHF.R.U32.HI UR10, URZ, 0x4, UR16 ;  /* 0x00000004ff0a7899 */ /* 0x000fe40008011610 */
[----:B------:R-:W-:Y:S02]  /*1c20*/  USGXT.U32 UR6, UR6, 0xe ;  /* 0x0000000e0606789a */ /* 0x000fe40008000000 */
[----:B------:R-:W-:Y:S02]  /*1c30*/  USGXT.U32 UR10, UR10, 0xe ;  /* 0x0000000e0a0a789a */ /* 0x000fe40008000000 */
[----:B------:R-:W-:Y:S02]  /*1c40*/  UIADD3 UR34, UP0, UPT, UR6, 0x2, URZ ;  /* 0x0000000206227890 */ /* 0x000fe4000ff1e0ff */
[----:B------:R-:W-:Y:S01]  /*1c50*/  UIADD3 UR32, UP1, UPT, UR10, 0x2, URZ ;  /* 0x000000020a207890 */ /* 0x000fe2000ff3e0ff */
[----:B------:R-:W-:Y:S01]  /*1c60*/  UMOV UR4, URZ ;  /* 0x000000ff00047c82 */ /* 0x000fe20008000000 */
[----:B------:R-:W-:Y:S01]  /*1c70*/  UMOV UR5, URZ ;  /* 0x000000ff00057c82 */ /* 0x000fe20008000000 */
[----:B------:R-:W-:-:S02]  /*1c80*/  UIADD3.X UR35, UPT, UPT, UR4, 0x40004040, URZ, UP0, !UPT ;  /* 0x4000404004237890 */ /* 0x000fc400087fe4ff */
[----:B------:R-:W-:Y:S02]  /*1c90*/  UIADD3.X UR33, UPT, UPT, UR5, 0x40004040, URZ, UP1, !UPT ;  /* 0x4000404005217890 */ /* 0x000fe40008ffe4ff */
[----:B------:R-:W-:Y:S02]  /*1ca0*/  UIADD3.64 UR4, UPT, UPT, UR34, 0x2, URZ ;  /* 0x0000000222047897 */ /* 0x000fe4000fffe0ff */
[----:B------:R-:W-:Y:S02]  /*1cb0*/  UIADD3.64 UR16, UPT, UPT, UR32, 0x2, URZ ;  /* 0x0000000220107897 */ /* 0x000fe4000fffe0ff */
[----:B------:R-:W-:Y:S02]  /*1cc0*/  UIADD3.64 UR28, UPT, UPT, UR34, 0x4, URZ ;  /* 0x00000004221c7897 */ /* 0x000fe4000fffe0ff */
[----:B------:R-:W-:Y:S01]  /*1cd0*/  UIADD3.64 UR30, UPT, UPT, UR32, 0x4, URZ ;  /* 0x00000004201e7897 */ /* 0x000fe2000fffe0ff */
[----:B------:R-:W-:Y:S01]  /*1ce0*/  UMOV UR36, 0x0 ;  /* 0x0000000000247882 */ /* 0x000fe20000000000 */
[----:B------:R-:W-:Y:S01]  /*1cf0*/  UMOV UR37, 0x4100490 ;  /* 0x0410049000257882 */ /* 0x000fe20000000000 */
[----:B------:R-:W-:Y:S01]  /*1d00*/  UMOV UR7, 0x40004040 ;  /* 0x4000404000077882 */ /* 0x000fe20000000000 */
[----:B------:R-:W-:Y:S01]  /*1d10*/  UMOV UR11, 0x40004040 ;  /* 0x40004040000b7882 */ /* 0x000fe20000000000 */
[----:B------:R-:W-:Y:S01]  /*1d20*/  UMOV UR38, 0x0 ;  /* 0x0000000000267882 */ /* 0x000fe20000000000 */
[----:B------:R-:W-:Y:S01]  /*1d30*/  UMOV UR39, 0x4100490 ;  /* 0x0410049000277882 */ /* 0x000fe20000000000 */
[----:B------:R-:W-:Y:S01]  /*1d40*/  UMOV UR40, 0x0 ;  /* 0x0000000000287882 */ /* 0x000fe20000000000 */
[----:B------:R-:W-:Y:S01]  /*1d50*/  UMOV UR41, 0x4100490 ;  /* 0x0410049000297882 */ /* 0x000fe20000000000 */
[----:B------:R2:W-:Y:S01]  /*1d60*/  UTCHMMA gdesc[UR6], gdesc[UR10], tmem[UR23], tmem[UR36], idesc[UR37], !UPT ;  /* 0x00ff240a060075ea */ /* 0x0005e2000f800017 */
[----:B------:R-:W-:Y:S01]  /*1d70*/  UMOV UR42, 0x0 ;  /* 0x00000000002a7882 */ /* 0x000fe20000000000 */
[----:B------:R-:W-:Y:S01]  /*1d80*/  UMOV UR43, 0x4100490 ;  /* 0x04100490002b7882 */ /* 0x000fe20000000000 */
[----:B------:R2:W-:Y:S01]  /*1d90*/  UTCHMMA gdesc[UR34], gdesc[UR32], tmem[UR23], tmem[UR38], idesc[UR39], UPT ;  /* 0x00ff2620220075ea */ /* 0x0005e2000b800017 */
[----:B------:R2:W-:Y:S01]  /*1da0*/  UTCHMMA gdesc[UR4], gdesc[UR16], tmem[UR23], tmem[UR40], idesc[UR41], UPT ;  /* 0x00ff2810040075ea */ /* 0x0005e2000b800017 */
[----:B------:R2:W-:Y:S01]  /*1db0*/  UTCHMMA gdesc[UR28], gdesc[UR30], tmem[UR23], tmem[UR42], idesc[UR43], UPT ;  /* 0x00ff2a1e1c0075ea */ /* 0x0005e2000b800017 */
[----:B------:R-:W-:Y:S01]  /*1dc0*/  NOP ;  /* 0x0000000000007918 */ /* 0x000fe20000000000 */
.L_x_59:
[----:B------:R-:W-:Y:S01]  /*1dd0*/  ELECT P0, URZ, PT ;  /* 0x0000000000ff782f */ /* 0x000fe20003800000 */
[----:B--2---:R-:W-:Y:S01]  /*1de0*/  UMOV UR4, UR12 ;  /* 0x0000000c00047c82 */ /* 0x004fe20008000000 */
[----:B------:R-:W-:Y:S02]  /*1df0*/  UMOV UR5, URZ ;  /* 0x000000ff00057c82 */ /* 0x000fe40008000000 */
[----:B------:R-:W-:-:S13]  /*1e00*/  ISETP.LT.U32.AND P0, PT, R20, 0x20, P0 ;  /* 0x000000201400780c */ /* 0x000fda0000701070 */
[----:B------:R-:W-:Y:S01]  /*1e10*/  VOTEU.ANY UP0, P0 ;  /* 0x0000000000ff7886 */ /* 0x000fe20000000100 */
[----:B------:R-:W-:Y:S01]  /*1e20*/  VOTEU.ANY UP1, P0 ;  /* 0x0000000000ff7886 */ /* 0x000fe20000020100 */
[----:B------:R-:W-:-:S03]  /*1e30*/  ISETP.GE.U32.AND P0, PT, R6, 0x41, PT ;  /* 0x000000410600780c */ /* 0x000fc60003f06070 */
[----:B------:R-:W-:Y:S02]  /*1e40*/  @UP0 UMOV UR4, UR4 ;  /* 0x0000000400040c82 */ /* 0x000fe40008000000 */
[----:B------:R2:W-:Y:S01]  /*1e50*/  @UP1 UTCBAR [UR4], URZ ;  /* 0x000000ff040013e9 */ /* 0x0005e200080000ff */
[----:B------:R-:W-:Y:S06]  /*1e60*/  BAR.SYNC.DEFER_BLOCKING 0x0 ;  /* 0x0000000000007b1d */ /* 0x000fec0000010000 */
[----:B------:R-:W3:Y:S02]  /*1e70*/  SYNCS.PHASECHK.TRANS64.TRYWAIT P1, [UR8+0xc020], RZ ;  /* 0x00c020ffff0075a7 */ /* 0x000ee40008021108 */
[----:B--23--:R-:W-:Y:S05]  /*1e80*/  @!P1 BRA `(.L_x_60) ;  /* 0x0000000c000c9947 */ /* 0x00cfea0003800000 */
.L_x_75:
[----:B------:R-:W-:Y:S01]  /*1e90*/  UMOV UR4, URZ ;  /* 0x000000ff00047c82 */ /* 0x000fe20008000000 */
[----:B------:R-:W-:Y:S05]  /*1ea0*/  @!P0 BRA `(.L_x_57) ;  /* 0x0000000400548947 */ /* 0x000fea0003800000 */
[----:B------:R-:W2:Y:S01]  /*1eb0*/  LDCU UR29, c[0x0][0x3a0] ;  /* 0x00007400ff1d77ac */ /* 0x000ea20008000800 */
[----:B------:R-:W-:Y:S01]  /*1ec0*/  UMOV UR9, 0x1 ;  /* 0x0000000100097882 */ /* 0x000fe20000000000 */
[----:B------:R-:W-:-:S05]  /*1ed0*/  UMOV UR14, 0x40 ;  /* 0x00000040000e7882 */ /* 0x000fca0000000000 */
.L_x_64:
[----:B------:R-:W-:Y:S01]  /*1ee0*/  BAR.SYNC.DEFER_BLOCKING 0x0 ;  /* 0x0000000000007b1d */ /* 0x000fe20000010000 */
[----:B------:R-:W-:Y:S01]  /*1ef0*/  ULEA UR28, UR9, UR8, 0x3 ;  /* 0x00000008091c7291 */ /* 0x000fe2000f8e18ff */
[----:B------:R-:W-:Y:S01]  /*1f00*/  @!P3 IMAD.MOV.U32 R2, RZ, RZ, 0x4000 ;  /* 0x00004000ff02b424 */ /* 0x000fe200078e00ff */
[----:B------:R-:W-:Y:S01]  /*1f10*/  ELECT P1, URZ, PT ;  /* 0x0000000000ff782f */ /* 0x000fe20003820000 */
[----:B------:R-:W-:-:S03]  /*1f20*/  ULEA UR12, UR9, UR8, 0xd ;  /* 0x00000008090c7291 */ /* 0x000fc6000f8e68ff */
[----:B------:R-:W-:Y:S02]  /*1f30*/  ISETP.LT.U32.AND P1, PT, R20, 0x20, P1 ;  /* 0x000000201400780c */ /* 0x000fe40000f21070 */
[----:B------:R-:W-:Y:S01]  /*1f40*/  ELECT P0, URZ, PT ;  /* 0x0000000000ff782f */ /* 0x000fe20003800000 */
[----:B------:R-:W-:-:S03]  /*1f50*/  UIADD3 UR16, UPT, UPT, UR12, 0x6000, URZ ;  /* 0x000060000c107890 */ /* 0x000fc6000fffe0ff */
[----:B------:R-:W-:Y:S01]  /*1f60*/  ISETP.LT.U32.AND P0, PT, R20, 0x20, P0 ;  /* 0x000000201400780c */ /* 0x000fe20000701070 */
[----:B------:R-:W-:Y:S01]  /*1f70*/  UMOV UR18, UR14 ;  /* 0x0000000e00127c82 */ /* 0x000fe20008000000 */
[----:B------:R-:W-:-:S05]  /*1f80*/  USHF.L.U32 UR5, UR4, 0x1f, URZ ;  /* 0x0000001f04057899 */ /* 0x000fca00080006ff */
[----:B------:R-:W-:Y:S01]  /*1f90*/  VOTEU.ANY UP0, P1 ;  /* 0x0000000000ff7886 */ /* 0x000fe20000800100 */
[----:B------:R3:W-:Y:S01]  /*1fa0*/  @!P3 SYNCS.ARRIVE.TRANS64 RZ, [UR28+0xc000], R2 ;  /* 0x00c00002ffffb9a7 */ /* 0x0007e2000800001c */
[----:B------:R4:W-:Y:S06]  /*1fb0*/  MEMBAR.ALL.CTA ;  /* 0x0000000000007992 */ /* 0x0009ec0000008000 */
[----:B----4-:R-:W4:Y:S01]  /*1fc0*/  FENCE.VIEW.ASYNC.S ;  /* 0x00000000000073c6 */ /* 0x010f220000000000 */
[----:B------:R-:W-:Y:S01]  /*1fd0*/  @UP0 UIADD3 UR13, UPT, UPT, UR28, 0xc000, URZ ;  /* 0x0000c0001c0d0890 */ /* 0x000fe2000fffe0ff */
[----:B----4-:R-:W-:Y:S01]  /*1fe0*/  VOTEU.ANY UP0, P1 ;  /* 0x0000000000ff7886 */ /* 0x010fe20000800100 */
[----:B------:R-:W-:Y:S01]  /*1ff0*/  VOTEU.ANY UP1, P0 ;  /* 0x0000000000ff7886 */ /* 0x000fe20000020100 */
[----:B---3--:R-:W-:-:S04]  /*2000*/  IMAD.U32 R2, RZ, RZ, UR5 ;  /* 0x00000005ff027e24 */ /* 0x008fc8000f8e00ff */
[----:B------:R-:W-:Y:S01]  /*2010*/  @UP1 UIADD3 UR17, UPT, UPT, UR28, 0xc000, URZ ;  /* 0x0000c0001c111890 */ /* 0x000fe2000fffe0ff */
[----:B------:R-:W-:Y:S01]  /*2020*/  VOTEU.ANY UP1, P0 ;  /* 0x0000000000ff7886 */ /* 0x000fe20000020100 */
[----:B------:R-:W-:Y:S06]  /*2030*/  BAR.SYNC.DEFER_BLOCKING 0x0 ;  /* 0x0000000000007b1d */ /* 0x000fec0000010000 */
[----:B------:R3:W-:Y:S01]  /*2040*/  @UP0 UTMALDG.2D [UR12], [UR24] ;  /* 0x0000000c180005b4 */ /* 0x0007e20008008000 */
[----:B------:R-:W-:Y:S01]  /*2050*/  UISETP.NE.U32.AND UP0, UPT, UR22, URZ, UPT ;  /* 0x000000ff1600728c */ /* 0x000fe2000bf05070 */
[----:B------:R-:W-:Y:S06]  /*2060*/  BAR.SYNC.DEFER_BLOCKING 0x0 ;  /* 0x0000000000007b1d */ /* 0x000fec0000010000 */
[----:B------:R3:W-:Y:S02]  /*2070*/  @UP1 UTMALDG.2D [UR16], [UR26] ;  /* 0x000000101a0015b4 */ /* 0x0007e40008008000 */
[----:B------:R-:W-:Y:S06]  /*2080*/  BAR.SYNC.DEFER_BLOCKING 0x0 ;  /* 0x0000000000007b1d */ /* 0x000fec0000010000 */
[----:B------:R-:W4:Y:S02]  /*2090*/  SYNCS.PHASECHK.TRANS64.TRYWAIT P0, [UR28+0xc000], R2 ;  /* 0x00c00002ff0075a7 */ /* 0x000f24000800111c */
[----:B---34-:R-:W-:Y:S05]  /*20a0*/  @!P0 BRA `(.L_x_61) ;  /* 0x0000000800908947 */ /* 0x018fea0003800000 */
.L_x_76:
        /* <DEDUP_REMOVED lines=11> */
[----:B------:R-:W-:Y:S02]  /*2160*/  UIADD3 UR6, UP0, UPT, UR16, 0x2, URZ ;  /* 0x0000000210067890 */ /* 0x000fe4000ff1e0ff */
[----:B------:R-:W-:Y:S02]  /*2170*/  UIADD3 UR32, UP1, UPT, UR30, 0x2, URZ ;  /* 0x000000021e207890 */ /* 0x000fe4000ff3e0ff */
[----:B------:R-:W-:Y:S02]  /*2180*/  UIADD3 UR34, UP2, UPT, UR16, 0x4, URZ ;  /* 0x0000000410227890 */ /* 0x000fe4000ff5e0ff */
[----:B------:R-:W-:Y:S02]  /*2190*/  UIADD3 UR36, UP3, UPT, UR30, 0x4, URZ ;  /* 0x000000041e247890 */ /* 0x000fe4000ff7e0ff */
[----:B------:R-:W-:-:S02]  /*21a0*/  UIADD3.X UR7, UPT, UPT, UR17, URZ, URZ, UP0, !UPT ;  /* 0x000000ff11077290 */ /* 0x000fc400087fe4ff */
[----:B------:R-:W-:Y:S02]  /*21b0*/  UIADD3.X UR33, UPT, UPT, UR31, URZ, URZ, UP1, !UPT ;  /* 0x000000ff1f217290 */ /* 0x000fe40008ffe4ff */
[----:B------:R-:W-:Y:S02]  /*21c0*/  UIADD3.X UR35, UPT, UPT, UR17, URZ, URZ, UP2, !UPT ;  /* 0x000000ff11237290 */ /* 0x000fe400097fe4ff */
[----:B------:R-:W-:Y:S01]  /*21d0*/  UIADD3.X UR37, UPT, UPT, UR31, URZ, URZ, UP3, !UPT ;  /* 0x000000ff1f257290 */ /* 0x000fe20009ffe4ff */
        /* <DEDUP_REMOVED lines=8> */
[----:B------:R3:W-:Y:S01]  /*2260*/  UTCHMMA gdesc[UR10], gdesc[UR12], tmem[UR23], tmem[UR38], idesc[UR39], UPT ;  /* 0x00ff260c0a0075ea */ /* 0x0007e2000b800017 */
[----:B------:R-:W-:Y:S01]  /*2270*/  UMOV UR44, 0x0 ;  /* 0x00000000002c7882 */ /* 0x000fe20000000000 */
[----:B------:R-:W-:Y:S01]  /*2280*/  UMOV UR45, 0x4100490 ;  /* 0x04100490002d7882 */ /* 0x000fe20000000000 */
[----:B------:R3:W-:Y:S01]  /*2290*/  UTCHMMA gdesc[UR16], gdesc[UR30], tmem[UR23], tmem[UR40], idesc[UR41], UPT ;  /* 0x00ff281e100075ea */ /* 0x0007e2000b800017 */
[----:B------:R3:W-:Y:S01]  /*22a0*/  UTCHMMA gdesc[UR6], gdesc[UR32], tmem[UR23], tmem[UR42], idesc[UR43], UPT ;  /* 0x00ff2a20060075ea */ /* 0x0007e2000b800017 */
[----:B------:R3:W-:Y:S01]  /*22b0*/  UTCHMMA gdesc[UR34], gdesc[UR36], tmem[UR23], tmem[UR44], idesc[UR45], UPT ;  /* 0x00ff2c24220075ea */ /* 0x0007e2000b800017 */
[----:B------:R-:W-:Y:S01]  /*22c0*/  NOP ;  /* 0x0000000000007918 */ /* 0x000fe20000000000 */
.L_x_62:
[----:B------:R-:W-:Y:S01]  /*22d0*/  ELECT P0, URZ, PT ;  /* 0x0000000000ff782f */ /* 0x000fe20003800000 */
[----:B---3--:R-:W-:-:S03]  /*22e0*/  UIADD3 UR6, UPT, UPT, UR28, 0xc020, URZ ;  /* 0x0000c0201c067890 */ /* 0x008fc6000fffe0ff */
[----:B------:R-:W-:Y:S01]  /*22f0*/  ISETP.LT.U32.AND P0, PT, R20, 0x20, P0 ;  /* 0x000000201400780c */ /* 0x000fe20000701070 */
[----:B------:R-:W-:-:S12]  /*2300*/  UMOV UR7, URZ ;  /* 0x000000ff00077c82 */ /* 0x000fd80008000000 */
[----:B------:R-:W-:Y:S01]  /*2310*/  VOTEU.ANY UP0, P0 ;  /* 0x0000000000ff7886 */ /* 0x000fe20000000100 */
[----:B------:R-:W-:-:S04]  /*2320*/  VOTEU.ANY UP1, P0 ;  /* 0x0000000000ff7886 */ /* 0x000fc80000020100 */
[----:B------:R-:W-:Y:S02]  /*2330*/  @UP0 UMOV UR6, UR6 ;  /* 0x0000000600060c82 */ /* 0x000fe40008000000 */
[----:B------:R3:W-:Y:S01]  /*2340*/  @UP1 UTCBAR [UR6], URZ ;  /* 0x000000ff060013e9 */ /* 0x0007e200080000ff */
[----:B------:R-:W-:Y:S06]  /*2350*/  BAR.SYNC.DEFER_BLOCKING 0x0 ;  /* 0x0000000000007b1d */ /* 0x000fec0000010000 */
[----:B------:R-:W4:Y:S02]  /*2360*/  SYNCS.PHASECHK.TRANS64.TRYWAIT P0, [UR28+0xc020], R2 ;  /* 0x00c02002ff0075a7 */ /* 0x000f24000800111c */
[----:B---34-:R-:W-:Y:S05]  /*2370*/  @!P0 BRA `(.L_x_63) ;  /* 0x0000000400e88947 */ /* 0x018fea0003800000 */
.L_x_77:
[----:B------:R-:W-:Y:S02]  /*2380*/  UIADD3 UR9, UPT, UPT, UR9, 0x1, URZ ;  /* 0x0000000109097890 */ /* 0x000fe4000fffe0ff */
[----:B------:R-:W-:Y:S02]  /*2390*/  UIADD3 UR14, UPT, UPT, UR14, 0x40, URZ ;  /* 0x000000400e0e7890 */ /* 0x000fe4000fffe0ff */
[----:B------:R-:W-:-:S04]  /*23a0*/  UISETP.NE.U32.AND UP0, UPT, UR9, 0x3, UPT ;  /* 0x000000030900788c */ /* 0x000fc8000bf05070 */
[----:B------:R-:W-:Y:S02]  /*23b0*/  USEL UR5, URZ, 0x1, UP0 ;  /* 0x00000001ff057887 */ /* 0x000fe40008000000 */
[----:B------:R-:W-:Y:S02]  /*23c0*/  USEL UR9, UR9, URZ, UP0 ;  /* 0x000000ff09097287 */ /* 0x000fe40008000000 */
[----:B--2---:R-:W-:Y:S02]  /*23d0*/  UISETP.GE.AND UP0, UPT, UR14, UR29, UPT ;  /* 0x0000001d0e00728c */ /* 0x004fe4000bf06270 */
[----:B------:R-:W-:-:S07]  /*23e0*/  ULOP3.LUT UR4, UR4, UR5, URZ, 0x3c, !UPT ;  /* 0x0000000504047292 */ /* 0x000fce000f8e3cff */
[----:B------:R-:W-:Y:S05]  /*23f0*/  BRA.U !UP0, `(.L_x_64) ;  /* 0xfffffff908b87547 */ /* 0x000fea000b83ffff */
.L_x_57:
[----:B---34-:R-:W-:Y:S06]  /*2400*/  BAR.SYNC.DEFER_BLOCKING 0x0 ;  /* 0x0000000000007b1d */ /* 0x018fec0000010000 */
[----:B------:R-:W-:Y:S04]  /*2410*/  BSSY.RECONVERGENT B5, `(.L_x_65) ;  /* 0x0000004000057945 */ /* 0x000fe80003800200 */
[----:B------:R-:W-:Y:S05]  /*2420*/  @P3 BRA `(.L_x_66) ;  /* 0x0000000000083947 */ /* 0x000fea0003800000 */
[----:B------:R-:W2:Y:S02]  /*2430*/  SYNCS.CCTL.IV [UR8+0xc000] ;  /* 0x00c00000ff0079b1 */ /* 0x000ea40008000008 */
[----:B--2---:R-:W2:Y:S02]  /*2440*/  SYNCS.CCTL.IV [UR8+0xc020] ;  /* 0x00c02000ff0079b1 */ /* 0x004ea40008000008 */
.L_x_66:
[----:B------:R-:W-:Y:S05]  /*2450*/  BSYNC.RECONVERGENT B5 ;  /* 0x0000000000057941 */ /* 0x000fea0003800200 */
.L_x_65:
[----:B--2---:R-:W-:Y:S06]  /*2460*/  BAR.SYNC.DEFER_BLOCKING 0x0 ;  /* 0x0000000000007b1d */ /* 0x004fec0000010000 */
[----:B------:R-:W-:Y:S04]  /*2470*/  BSSY.RECONVERGENT B5, `(.L_x_67) ;  /* 0x0000004000057945 */ /* 0x000fe80003800200 */
[----:B------:R-:W-:Y:S05]  /*2480*/  @P3 BRA `(.L_x_68) ;  /* 0x0000000000083947 */ /* 0x000fea0003800000 */
[----:B------:R-:W2:Y:S02]  /*2490*/  SYNCS.CCTL.IV [UR8+0xc008] ;  /* 0x00c00800ff0079b1 */ /* 0x000ea40008000008 */
[----:B--2---:R-:W2:Y:S02]  /*24a0*/  SYNCS.CCTL.IV [UR8+0xc028] ;  /* 0x00c02800ff0079b1 */ /* 0x004ea40008000008 */
.L_x_68:
[----:B------:R-:W-:Y:S05]  /*24b0*/  BSYNC.RECONVERGENT B5 ;  /* 0x0000000000057941 */ /* 0x000fea0003800200 */
.L_x_67:
[----:B--2---:R-:W-:Y:S06]  /*24c0*/  BAR.SYNC.DEFER_BLOCKING 0x0 ;  /* 0x0000000000007b1d */ /* 0x004fec0000010000 */
[----:B------:R-:W-:Y:S04]  /*24d0*/  BSSY.RECONVERGENT B5, `(.L_x_69) ;  /* 0x0000004000057945 */ /* 0x000fe80003800200 */
[----:B------:R-:W-:Y:S05]  /*24e0*/  @P3 BRA `(.L_x_70) ;  /* 0x0000000000083947 */ /* 0x000fea0003800000 */
[----:B------:R-:W2:Y:S02]  /*24f0*/  SYNCS.CCTL.IV [UR8+0xc010] ;  /* 0x00c01000ff0079b1 */ /* 0x000ea40008000008 */
[----:B--2---:R-:W2:Y:S02]  /*2500*/  SYNCS.CCTL.IV [UR8+0xc030] ;  /* 0x00c03000ff0079b1 */ /* 0x004ea40008000008 */
.L_x_70:
[----:B------:R-:W-:Y:S05]  /*2510*/  BSYNC.RECONVERGENT B5 ;  /* 0x0000000000057941 */ /* 0x000fea0003800200 */
.L_x_69:
[----:B------:R-:W-:Y:S01]  /*2520*/  USHF.L.U32 UR4, UR22, 0x15, URZ ;  /* 0x0000001516047899 */ /* 0x000fe200080006ff */
[C---:B------:R-:W-:Y:S01]  /*2530*/  IMAD.SHL.U32 R2, R0.reuse, 0x40, RZ ;  /* 0x0000004000027824 */ /* 0x040fe200078e00ff */
[----:B------:R-:W-:Y:S01]  /*2540*/  USHF.L.U32 UR22, UR22, 0x3, URZ ;  /* 0x0000000316167899 */ /* 0x000fe200080006ff */
[C---:B------:R-:W-:Y:S01]  /*2550*/  IMAD.SHL.U32 R21, R0.reuse, 0x2, RZ ;  /* 0x0000000200157824 */ /* 0x040fe200078e00ff */
[----:B------:R-:W-:Y:S01]  /*2560*/  ULOP3.LUT UR4, UR4, 0x600000, URZ, 0xc0, !UPT ;  /* 0x0060000004047892 */ /* 0x000fe2000f8ec0ff */
[C---:B------:R-:W-:Y:S01]  /*2570*/  IMAD.SHL.U32 R3, R0.reuse, 0x10, RZ ;  /* 0x0000001000037824 */ /* 0x040fe200078e00ff */
[----:B------:R-:W-:Y:S01]  /*2580*/  ULOP3.LUT UR22, UR22, 0x20, URZ, 0xc0, !UPT ;  /* 0x0000002016167892 */ /* 0x000fe2000f8ec0ff */
[----:B------:R-:W-:Y:S01]  /*2590*/  SHF.R.U32.HI R22, RZ, 0x1, R0 ;  /* 0x00000001ff167819 */ /* 0x000fe20000011600 */
[----:B------:R-:W-:Y:S01]  /*25a0*/  IMAD.SHL.U32 R0, R0, 0x80, RZ ;  /* 0x0000008000007824 */ /* 0x000fe200078e00ff */
[----:B------:R-:W-:Y:S01]  /*25b0*/  LOP3.LUT R2, R2, 0x1800, RZ, 0xc0, !PT ;  /* 0x0000180002027812 */ /* 0x000fe200078ec0ff */
[----:B------:R-:W-:Y:S01]  /*25c0*/  UIADD3 UR4, UPT, UPT, UR22, UR4, UR23 ;  /* 0x0000000416047290 */ /* 0x000fe2000fffe017 */
[----:B------:R-:W-:-:S02]  /*25d0*/  LOP3.LUT R21, R21, 0x20, RZ, 0xc0, !PT ;  /* 0x0000002015157812 */ /* 0x000fc400078ec0ff */
[----:B------:R-:W-:Y:S02]  /*25e0*/  ELECT P0, URZ, PT ;  /* 0x0000000000ff782f */ /* 0x000fe40003800000 */
[----:B------:R-:W-:Y:S01]  /*25f0*/  LOP3.LUT R2, R2, 0x70, R3, 0xf8, !PT ;  /* 0x0000007002027812 */ /* 0x000fe200078ef803 */
[----:B------:R-:W-:Y:S01]  /*2600*/  UMOV UR9, UR19 ;  /* 0x0000001300097c82 */ /* 0x000fe20008000000 */
[----:B------:R-:W-:Y:S01]  /*2610*/  LOP3.LUT R21, R21, 0x40, R22, 0xf8, !PT ;  /* 0x0000004015157812 */ /* 0x000fe200078ef816 */
[----:B------:R-:W-:Y:S01]  /*2620*/  UMOV UR10, UR15 ;  /* 0x0000000f000a7c82 */ /* 0x000fe20008000000 */
[----:B------:R-:W-:Y:S01]  /*2630*/  ISETP.LT.U32.AND P0, PT, R20, 0x20, P0 ;  /* 0x000000201400780c */ /* 0x000fe20000701070 */
[----:B-----5:R-:W-:Y:S01]  /*2640*/  LDTM.16dp32bit_t0_t15.x16 R4, tmem[UR4] ;  /* 0x00000004000479ee */ /* 0x020fe20008a00000 */
[----:B------:R-:W3:Y:S01]  /*2650*/  LDTM.16dp32bit_t16_t31.x16 R4, tmem[UR4+0x10] ;  /* 0x00001004000479ee */ /* 0x000ee20008a20000 */
[----:B------:R-:W-:Y:S01]  /*2660*/  LOP3.LUT R21, R2, R21, RZ, 0x3c, !PT ;  /* 0x0000001502157212 */ /* 0x000fe200078e3cff */
[----:B------:R-:W-:-:S03]  /*2670*/  NOP ;  /* 0x0000000000007918 */ /* 0x000fc60000000000 */
[----:B------:R-:W-:-:S04]  /*2680*/  LOP3.LUT R0, R21, 0x780, R0, 0xf8, !PT ;  /* 0x0000078015007812 */ /* 0x000fc800078ef800 */
[----:B------:R-:W-:Y:S02]  /*2690*/  LOP3.LUT R2, R0, 0x10, RZ, 0x3c, !PT ;  /* 0x0000001000027812 */ /* 0x000fe400078e3cff */
[----:B---3--:R-:W-:Y:S01]  /*26a0*/  VOTEU.ANY UP1, P0 ;  /* 0x0000000000ff7886 */ /* 0x008fe20000020100 */
[----:B------:R-:W-:Y:S01]  /*26b0*/  VOTEU.ANY UP0, P0 ;  /* 0x0000000000ff7886 */ /* 0x000fe20000000100 */
[----:B------:R-:W-:Y:S02]  /*26c0*/  F2FP.BF16.F32.PACK_AB R4, R5, R4 ;  /* 0x000000040504723e */ /* 0x000fe400000010ff */
[----:B------:R-:W-:Y:S02]  /*26d0*/  F2FP.BF16.F32.PACK_AB R5, R7, R6 ;  /* 0x000000060705723e */ /* 0x000fe400000010ff */
[----:B------:R-:W-:Y:S02]  /*26e0*/  F2FP.BF16.F32.PACK_AB R12, R13, R12 ;  /* 0x0000000c0d0c723e */ /* 0x000fe400000010ff */
[----:B------:R-:W-:-:S02]  /*26f0*/  F2FP.BF16.F32.PACK_AB R6, R9, R8 ;  /* 0x000000080906723e */ /* 0x000fc400000010ff */
[----:B------:R-:W-:Y:S02]  /*2700*/  F2FP.BF16.F32.PACK_AB R7, R11, R10 ;  /* 0x0000000a0b07723e */ /* 0x000fe400000010ff */
[----:B------:R-:W-:Y:S02]  /*2710*/  F2FP.BF16.F32.PACK_AB R13, R15, R14 ;  /* 0x0000000e0f0d723e */ /* 0x000fe400000010ff */
[----:B------:R-:W-:Y:S01]  /*2720*/  F2FP.BF16.F32.PACK_AB R14, R17, R16 ;  /* 0x00000010110e723e */ /* 0x000fe200000010ff */
[----:B--2---:R2:W-:Y:S01]  /*2730*/  STS.128 [R0+UR8], R4 ;  /* 0x0000000400007988 */ /* 0x0045e20008000c08 */
[----:B------:R-:W-:-:S05]  /*2740*/  F2FP.BF16.F32.PACK_AB R15, R19, R18 ;  /* 0x00000012130f723e */ /* 0x000fca00000010ff */
[----:B------:R2:W-:Y:S01]  /*2750*/  STS.128 [R2+UR8], R12 ;  /* 0x0000000c02007988 */ /* 0x0005e20008000c08 */
[----:B------:R3:W-:Y:S06]  /*2760*/  MEMBAR.ALL.CTA ;  /* 0x0000000000007992 */ /* 0x0007ec0000008000 */
[----:B---3--:R-:W3:Y:S02]  /*2770*/  FENCE.VIEW.ASYNC.S ;  /* 0x00000000000073c6 */ /* 0x008ee40000000000 */
[----:B---3--:R-:W-:Y:S06]  /*2780*/  BAR.SYNC.DEFER_BLOCKING 0x0 ;  /* 0x0000000000007b1d */ /* 0x008fec0000010000 */
[----:B------:R2:W-:Y:S01]  /*2790*/  @UP1 UTMASTG.2D [UR8], [UR20] ;  /* 0x00000008140013b5 */ /* 0x0005e20008008000 */
[----:B------:R0:W-:Y:S01]  /*27a0*/  UTMACMDFLUSH ;  /* 0x00000000000079b7 */ /* 0x0001e20000000000 */
[----:B------:R-:W-:-:S04]  /*27b0*/  DEPBAR.LE SB0, 0x0 ;  /* 0x000080000000791a */ /* 0x000fc80000000000 */
[----:B------:R-:W-:Y:S08]  /*27c0*/  BAR.SYNC.DEFER_BLOCKING 0x0 ;  /* 0x0000000000007b1d */ /* 0x000ff00000010000 */
[----:B------:R-:W-:Y:S06]  /*27d0*/  BAR.SYNC.DEFER_BLOCKING 0x0 ;  /* 0x0000000000007b1d */ /* 0x000fec0000010000 */
[----:B--2---:R-:W-:Y:S05]  /*27e0*/  @P2 BRA `(.L_x_71) ;  /* 0x0000000000a02947 */ /* 0x004fea0003800000 */
[----:B------:R-:W2:Y:S01]  /*27f0*/  S2UR UR5, SR_CgaCtaId ;  /* 0x00000000000579c3 */ /* 0x000ea20000008800 */
[----:B------:R-:W-:Y:S01]  /*2800*/  NOP ;  /* 0x0000000000007918 */ /* 0x000fe20000000000 */
[----:B------:R-:W-:Y:S01]  /*2810*/  UMOV UR4, 0x50 ;  /* 0x0000005000047882 */ /* 0x000fe20000000000 */
[----:B------:R-:W-:Y:S02]  /*2820*/  IMAD.U32 R0, RZ, RZ, UR23 ;  /* 0x00000017ff007e24 */ /* 0x000fe4000f8e00ff */
[----:B------:R-:W-:Y:S02]  /*2830*/  IMAD.MOV.U32 R3, RZ, RZ, 0x3 ;  /* 0x00000003ff037424 */ /* 0x000fe400078e00ff */
[----:B------:R-:W-:Y:S01]  /*2840*/  IMAD.MOV.U32 R7, RZ, RZ, 0x1 ;  /* 0x00000001ff077424 */ /* 0x000fe200078e00ff */
[----:B------:R-:W-:-:S04]  /*2850*/  LOP3.LUT R0, R0, 0xffff, RZ, 0xc0, !PT ;  /* 0x0000ffff00007812 */ /* 0x000fc800078ec0ff */
[----:B------:R-:W-:-:S05]  /*2860*/  SHF.R.U32.HI R0, RZ, 0x5, R0 ;  /* 0x00000005ff007819 */ /* 0x000fca0000011600 */
[----:B------:R-:W-:Y:S01]  /*2870*/  VIADD R2, R0, 0x10 ;  /* 0x0000001000027836 */ /* 0x000fe20000000000 */
[----:B------:R-:W-:Y:S01]  /*2880*/  SHF.L.U32 R0, R3, R0, RZ ;  /* 0x0000000003007219 */ /* 0x000fe200000006ff */
[----:B--2---:R-:W-:-:S03]  /*2890*/  ULEA UR6, UR5, UR4, 0x18 ;  /* 0x0000000405067291 */ /* 0x004fc6000f8ec0ff */
[----:B------:R-:W-:-:S04]  /*28a0*/  SHF.L.U32 R3, R7, R2, RZ ;  /* 0x0000000207037219 */ /* 0x000fc800000006ff */
[----:B------:R-:W-:Y:S02]  /*28b0*/  LOP3.LUT R0, R3, R0, RZ, 0xfc, !PT ;  /* 0x0000000003007212 */ /* 0x000fe400078efcff */
[----:B------:R-:W2:Y:S02]  /*28c0*/  LDS R5, [UR6] ;  /* 0x00000006ff057984 */ /* 0x000ea40008000800 */
[C---:B------:R-:W-:Y:S02]  /*28d0*/  LOP3.LUT R2, R0.reuse, 0xffff, RZ, 0xc0, !PT ;  /* 0x0000ffff00027812 */ /* 0x040fe400078ec0ff */
[----:B--2---:R-:W-:-:S04]  /*28e0*/  LOP3.LUT R3, R0, 0xffff, R5, 0x80, !PT ;  /* 0x0000ffff00037812 */ /* 0x004fc800078e8005 */
[----:B------:R-:W-:-:S13]  /*28f0*/  ISETP.NE.AND P0, PT, R3, R2, PT ;  /* 0x000000020300720c */ /* 0x000fda0003f05270 */
[----:B------:R-:W-:Y:S05]  /*2900*/  @P0 BRA `(.L_x_72) ;  /* 0x0000000000500947 */ /* 0x000fea0003800000 */
[----:B------:R-:W-:Y:S02]  /*2910*/  SHF.R.U32.HI R5, RZ, 0x10, R5 ;  /* 0x00000010ff057819 */ /* 0x000fe40000011605 */
[----:B------:R-:W-:-:S04]  /*2920*/  SHF.R.U32.HI R2, RZ, 0x10, R0 ;  /* 0x00000010ff027819 */ /* 0x000fc80000011600 */
[----:B------:R-:W-:-:S04]  /*2930*/  LOP3.LUT R5, R5, R2, RZ, 0xc0, !PT ;  /* 0x0000000205057212 */ /* 0x000fc800078ec0ff */
[----:B------:R-:W-:-:S13]  /*2940*/  ISETP.NE.AND P0, PT, R5, R2, PT ;  /* 0x000000020500720c */ /* 0x000fda0003f05270 */
[----:B------:R-:W-:Y:S05]  /*2950*/  @P0 BRA `(.L_x_73) ;  /* 0x0000000000300947 */ /* 0x000fea0003800000 */
[----:B------:R-:W-:Y:S01]  /*2960*/  R2UR UR4, R0 ;  /* 0x00000000000472ca */ /* 0x000fe200000e0000 */
[----:B------:R-:W-:Y:S01]  /*2970*/  VOTEU.ANY UR5, UPT, PT ;  /* 0x0000000000057886 */ /* 0x000fe200038e0100 */
[----:B------:R-:W2:Y:S01]  /*2980*/  S2R R0, SR_LANEID ;  /* 0x0000000000007919 */ /* 0x000ea20000000000 */
[----:B------:R-:W-:-:S10]  /*2990*/  UFLO.U32 UR5, UR5 ;  /* 0x00000005000572bd */ /* 0x000fd400080e0000 */
[----:B------:R-:W-:-:S06]  /*29a0*/  ULOP3.LUT UR4, URZ, UR4, URZ, 0x33, !UPT ;  /* 0x00000004ff047292 */ /* 0x000fcc000f8e33ff */
[----:B------:R-:W-:-:S04]  /*29b0*/  IMAD.U32 R2, RZ, RZ, UR4 ;  /* 0x00000004ff027e24 */ /* 0x000fc8000f8e00ff */
[----:B------:R-:W3:Y:S02]  /*29c0*/  REDUX UR7, R2 ;  /* 0x00000000020773c4 */ /* 0x000ee40000000000 */
[----:B------:R4:W-:Y:S01]  /*29d0*/  UTCATOMSWS.AND URZ, UR4 ;  /* 0x0000000400ff79e3 */ /* 0x0009e20008000000 */
[----:B--2---:R-:W-:Y:S01]  /*29e0*/  ISETP.EQ.U32.AND P0, PT, R0, UR5, PT ;  /* 0x0000000500007c0c */ /* 0x004fe2000bf02070 */
[----:B---3--:R-:W-:-:S12]  /*29f0*/  IMAD.U32 R0, RZ, RZ, UR7 ;  /* 0x00000007ff007e24 */ /* 0x008fd8000f8e00ff */
[----:B------:R4:W-:Y:S01]  /*2a00*/  @P0 ATOMS.AND RZ, [UR6], R0 ;  /* 0x00000000ffff098c */ /* 0x0009e2000a800006 */
[----:B------:R-:W-:Y:S05]  /*2a10*/  BRA `(.L_x_71) ;  /* 0x0000000000147947 */ /* 0x000fea0003800000 */
.L_x_73:
[----:B------:R-:W-:-:S07]  /*2a20*/  MOV R2, 0x2a40 ;  /* 0x00002a4000027802 */ /* 0x000fce0000000f00 */
[----:B-1----:R-:W-:Y:S05]  /*2a30*/  CALL.REL.NOINC `($__internal_0_$__cuda_sm10x_tcgen05_guardrail_trap_col_being_dealloced_not_returned_by_alloc) ;  /* 0x0000000000447944 */ /* 0x002fea0003c00000 */
[----:B------:R-:W-:Y:S05]  /*2a40*/  BRA `(.L_x_71) ;  /* 0x0000000000087947 */ /* 0x000fea0003800000 */
.L_x_72:
[----:B------:R-:W-:-:S07]  /*2a50*/  MOV R2, 0x2a70 ;  /* 0x00002a7000027802 */ /* 0x000fce0000000f00 */
[----:B-1----:R-:W-:Y:S05]  /*2a60*/  CALL.REL.NOINC `($__internal_2_$__cuda_sm10x_tcgen05_guardrail_trap_unallocated_columns_being_dealloced) ;  /* 0x0000000000507944 */ /* 0x002fea0003c00000 */
.L_x_71:
[----:B------:R-:W-:Y:S01]  /*2a70*/  NOP ;  /* 0x0000000000007918 */ /* 0x000fe20000000000 */
[----:B----4-:R-:W-:Y:S05]  /*2a80*/  EXIT ;  /* 0x000000000000794d */ /* 0x010fea0003800000 */
.L_x_58:
[----:B------:R-:W2:Y:S02]  /*2a90*/  SYNCS.PHASECHK.TRANS64.TRYWAIT P0, [UR8+0xc000], RZ ;  /* 0x00c000ffff0075a7 */ /* 0x000ea40008001108 */
[----:B--2---:R-:W-:Y:S05]  /*2aa0*/  @!P0 BRA `(.L_x_58) ;  /* 0xfffffffc00f88947 */ /* 0x004fea000383ffff */
[----:B------:R-:W-:Y:S05]  /*2ab0*/  BRA `(.L_x_74) ;  /* 0xfffffff0004c7947 */ /* 0x000fea000383ffff */
.L_x_60:
[----:B------:R-:W2:Y:S02]  /*2ac0*/  SYNCS.PHASECHK.TRANS64.TRYWAIT P1, [UR8+0xc020], RZ ;  /* 0x00c020ffff0075a7 */ /* 0x000ea40008021108 */
[----:B--2---:R-:W-:Y:S05]  /*2ad0*/  @!P1 BRA `(.L_x_60) ;  /* 0xfffffffc00f89947 */ /* 0x004fea000383ffff */
[----:B------:R-:W-:Y:S05]  /*2ae0*/  BRA `(.L_x_75) ;  /* 0xfffffff000e87947 */ /* 0x000fea000383ffff */
.L_x_61:
[----:B------:R-:W3:Y:S02]  /*2af0*/  SYNCS.PHASECHK.TRANS64.TRYWAIT P0, [UR28+0xc000], R2 ;  /* 0x00c00002ff0075a7 */ /* 0x000ee4000800111c */
[----:B---3--:R-:W-:Y:S05]  /*2b00*/  @!P0 BRA `(.L_x_61) ;  /* 0xfffffffc00f88947 */ /* 0x008fea000383ffff */
[----:B------:R-:W-:Y:S05]  /*2b10*/  BRA `(.L_x_76) ;  /* 0xfffffff400647947 */ /* 0x000fea000383ffff */
.L_x_63:
[----:B------:R-:W3:Y:S02]  /*2b20*/  SYNCS.PHASECHK.TRANS64.TRYWAIT P0, [UR28+0xc020], R2 ;  /* 0x00c02002ff0075a7 */ /* 0x000ee4000800111c */
[----:B---3--:R-:W-:Y:S05]  /*2b30*/  @!P0 BRA `(.L_x_63) ;  /* 0xfffffffc00f88947 */ /* 0x008fea000383ffff */
[----:B------:R-:W-:Y:S05]  /*2b40*/  BRA `(.L_x_77) ;  /* 0xfffffff8000c7947 */ /* 0x000fea000383ffff */
        .weak           $__internal_0_$__cuda_sm10x_tcgen05_guardrail_trap_col_being_dealloced_not_returned_by_alloc
        .type           $__internal_0_$__cuda_sm10x_tcgen05_guardrail_trap_col_being_dealloced_not_returned_by_alloc,@function
        .size           $__internal_0_$__cuda_sm10x_tcgen05_guardrail_trap_col_being_dealloced_not_returned_by_alloc,($__internal_1_$__cuda_sm10x_tcgen05_guardrail_trap_phase_invalid_during_alloc - $__internal_0_$__cuda_sm10x_tcgen05_guardrail_trap_col_being_dealloced_not_returned_by_alloc)
$__internal_0_$__cuda_sm10x_tcgen05_guardrail_trap_col_being_dealloced_not_returned_by_alloc:
[----:B------:R-:W-:Y:S05]  /*2b50*/  BPT.TRAP 0x1 ;  /* 0x000000040000795c */ /* 0x000fea0000300000 */
[----:B------:R-:W-:-:S04]  /*2b60*/  IMAD.MOV.U32 R3, RZ, RZ, 0x0 ;  /* 0x00000000ff037424 */ /* 0x000fc800078e00ff */
[----:B------:R-:W-:Y:S05]  /*2b70*/  RET.REL.NODEC R2 `(gluon_tcgen05) ;  /* 0xffffffd402207950 */ /* 0x000fea0003c3ffff */
        .weak           $__internal_1_$__cuda_sm10x_tcgen05_guardrail_trap_phase_invalid_during_alloc
        .type           $__internal_1_$__cuda_sm10x_tcgen05_guardrail_trap_phase_invalid_during_alloc,@function
        .size           $__internal_1_$__cuda_sm10x_tcgen05_guardrail_trap_phase_invalid_during_alloc,($__internal_2_$__cuda_sm10x_tcgen05_guardrail_trap_unallocated_columns_being_dealloced - $__internal_1_$__cuda_sm10x_tcgen05_guardrail_trap_phase_invalid_during_alloc)
$__internal_1_$__cuda_sm10x_tcgen05_guardrail_trap_phase_invalid_during_alloc:
[----:B------:R-:W-:Y:S05]  /*2b80*/  BPT.TRAP 0x1 ;  /* 0x000000040000795c */ /* 0x000fea0000300000 */
[----:B------:R-:W-:-:S04]  /*2b90*/  IMAD.MOV.U32 R3, RZ, RZ, 0x0 ;  /* 0x00000000ff037424 */ /* 0x000fc800078e00ff */
[----:B------:R-:W-:Y:S05]  /*2ba0*/  RET.REL.NODEC R2 `(gluon_tcgen05) ;  /* 0xffffffd402147950 */ /* 0x000fea0003c3ffff */
        .weak           $__internal_2_$__cuda_sm10x_tcgen05_guardrail_trap_unallocated_columns_being_dealloced
        .type           $__internal_2_$__cuda_sm10x_tcgen05_guardrail_trap_unallocated_columns_being_dealloced,@function
        .size           $__internal_2_$__cuda_sm10x_tcgen05_guardrail_trap_unallocated_columns_being_dealloced,(.L_x_81 - $__internal_2_$__cuda_sm10x_tcgen05_guardrail_trap_unallocated_columns_being_dealloced)
$__internal_2_$__cuda_sm10x_tcgen05_guardrail_trap_unallocated_columns_being_dealloced:
[----:B------:R-:W-:Y:S05]  /*2bb0*/  BPT.TRAP 0x1 ;  /* 0x000000040000795c */ /* 0x000fea0000300000 */
[----:B------:R-:W-:-:S04]  /*2bc0*/  IMAD.MOV.U32 R3, RZ, RZ, 0x0 ;  /* 0x00000000ff037424 */ /* 0x000fc800078e00ff */
[----:B------:R-:W-:Y:S05]  /*2bd0*/  RET.REL.NODEC R2 `(gluon_tcgen05) ;  /* 0xffffffd402087950 */ /* 0x000fea0003c3ffff */
.L_x_78:
[----:B------:R-:W-:-:S00]  /*2be0*/  BRA `(.L_x_78) ;  /* 0xfffffffc00fc7947 */ /* 0x000fc0000383ffff */
[----:B------:R-:W-:-:S00]  /*2bf0*/  NOP ;  /* 0x0000000000007918 */ /* 0x000fc00000000000 */
        /* <DEDUP_REMOVED lines=8> */
.L_x_81:


//--------------------- .nv.shared.gluon_tcgen05  --------------------------
	.section	.nv.shared.gluon_tcgen05,"aw",@nobits
	.sectionflags	@""
	.align	16
	.zero		1024


//--------------------- .nv.shared.reserved.0     --------------------------
	.section	.nv.shared.reserved.0,"aw",@nobits
	.align	8
	.weak		__nv_reservedSMEM_offset_0_alias
	.size		__nv_reservedSMEM_offset_0_alias, 0, 64
	.other		__nv_reservedSMEM_offset_0_alias,@"STO_CUDA_RESERVED_SHARED STV_DEFAULT"
__nv_reservedSMEM_offset_0_alias:
	.zero		0
.nv.shared.reserved.0:
	.zero		64
	.weak		__nv_reservedSMEM_allocation_phase
	.type		__nv_reservedSMEM_allocation_phase,@object
	.size		__nv_reservedSMEM_allocation_phase,(.L_0 - __nv_reservedSMEM_allocation_phase)
__nv_reservedSMEM_allocation_phase:
	.zero		1
.L_0:
	.zero		7
	.weak		__nv_reservedSMEM_devtool_atexit_pc
	.type		__nv_reservedSMEM_devtool_atexit_pc,@object
	.size		__nv_reservedSMEM_devtool_atexit_pc,(__nv_reservedSMEM_allocation_mask - __nv_reservedSMEM_devtool_atexit_pc)
__nv_reservedSMEM_devtool_atexit_pc:
	.zero		8
	.weak		__nv_reservedSMEM_allocation_mask
	.type		__nv_reservedSMEM_allocation_mask,@object
	.size		__nv_reservedSMEM_allocation_mask,(.L_2 - __nv_reservedSMEM_allocation_mask)
__nv_reservedSMEM_allocation_mask:
	.zero		4
.L_2:


//--------------------- .nv.constant0.gluon_tcgen05 --------------------------
	.section	.nv.constant0.gluon_tcgen05,"a",@progbits
	.sectionflags	@""
	.align	4
.nv.constant0.gluon_tcgen05:
	.zero		976


//--------------------- SYMBOLS --------------------------

	.type		.nv.reservedSmem.offset0,@object
	.size		.nv.reservedSmem.offset0,0x4
	.type		.nv.reservedSmem.cap,@object
	.size		.nv.reservedSmem.cap,0x4
